//
// Generated by NVIDIA NVVM Compiler
//
// Compiler Build ID: CL-36424714
// Cuda compilation tools, release 13.0, V13.0.88
// Based on NVVM 20.0.0
//

.version 9.0
.target sm_100
.address_size 64

	// .globl	_Z11test_kernelPfS_i
.global .align 1 .b8 _ZN34_INTERNAL_dcbbea37_4_k_cu_508a07ab4cuda3std3__436_GLOBAL__N__dcbbea37_4_k_cu_508a07ab6ignoreE[1];
.global .align 1 .b8 _ZN34_INTERNAL_dcbbea37_4_k_cu_508a07ab4cuda3std3__45__cpo5beginE[1];
.global .align 1 .b8 _ZN34_INTERNAL_dcbbea37_4_k_cu_508a07ab4cuda3std3__45__cpo3endE[1];
.global .align 1 .b8 _ZN34_INTERNAL_dcbbea37_4_k_cu_508a07ab4cuda3std3__45__cpo6cbeginE[1];
.global .align 1 .b8 _ZN34_INTERNAL_dcbbea37_4_k_cu_508a07ab4cuda3std3__45__cpo4cendE[1];
.global .align 1 .b8 _ZN34_INTERNAL_dcbbea37_4_k_cu_508a07ab4cuda3std3__419piecewise_constructE[1];
.global .align 1 .b8 _ZN34_INTERNAL_dcbbea37_4_k_cu_508a07ab4cuda3std3__48in_placeE[1];
.global .align 1 .b8 _ZN34_INTERNAL_dcbbea37_4_k_cu_508a07ab4cuda3std6ranges3__45__cpo4swapE[1];
.global .align 1 .b8 _ZN34_INTERNAL_dcbbea37_4_k_cu_508a07ab4cuda3std6ranges3__45__cpo9iter_moveE[1];
.global .align 1 .b8 _ZN34_INTERNAL_dcbbea37_4_k_cu_508a07ab4cuda3std6ranges3__45__cpo7advanceE[1];
.global .align 4 .b8 __cudart_i2opi_f[24] = {65, 144, 67, 60, 153, 149, 98, 219, 192, 221, 52, 245, 209, 87, 39, 252, 41, 21, 68, 78, 110, 131, 249, 162};

.visible .entry _Z11test_kernelPfS_i(
	.param .u64 .ptr .align 1 _Z11test_kernelPfS_i_param_0,
	.param .u64 .ptr .align 1 _Z11test_kernelPfS_i_param_1,
	.param .u32 _Z11test_kernelPfS_i_param_2
)
{
	.reg .pred 	%p<2>;
	.reg .b32 	%r<6>;
	.reg .b32 	%f<2>;
	.reg .b64 	%rd<8>;

	ld.param.u64 	%rd1, [_Z11test_kernelPfS_i_param_0];
	ld.param.u64 	%rd2, [_Z11test_kernelPfS_i_param_1];
	ld.param.u32 	%r2, [_Z11test_kernelPfS_i_param_2];
	mov.u32 	%r3, %ctaid.x;
	mov.u32 	%r4, %ntid.x;
	mov.u32 	%r5, %tid.x;
	mad.lo.s32 	%r1, %r3, %r4, %r5;
	setp.ge.s32 	%p1, %r1, %r2;
	@%p1 bra 	$L__BB0_2;
	cvta.to.global.u64 	%rd3, %rd1;
	cvta.to.global.u64 	%rd4, %rd2;
	mul.wide.s32 	%rd5, %r1, 4;
	add.s64 	%rd6, %rd3, %rd5;
	ld.global.f32 	%f1, [%rd6];
	add.s64 	%rd7, %rd4, %rd5;
	st.global.f32 	[%rd7], %f1;
$L__BB0_2:
	ret;

}
	// .globl	_Z32populateTensorRandomNormalKernelPfiffi
.visible .entry _Z32populateTensorRandomNormalKernelPfiffi(
	.param .u64 .ptr .align 1 _Z32populateTensorRandomNormalKernelPfiffi_param_0,
	.param .u32 _Z32populateTensorRandomNormalKernelPfiffi_param_1,
	.param .f32 _Z32populateTensorRandomNormalKernelPfiffi_param_2,
	.param .f32 _Z32populateTensorRandomNormalKernelPfiffi_param_3,
	.param .u32 _Z32populateTensorRandomNormalKernelPfiffi_param_4
)
{
	.local .align 4 .b8 	__local_depot1[28];
	.reg .b64 	%SP;
	.reg .b64 	%SPL;
	.reg .pred 	%p<12>;
	.reg .b32 	%r<53>;
	.reg .b32 	%f<59>;
	.reg .b64 	%rd<25>;
	.reg .b64 	%fd<3>;

	mov.u64 	%SPL, __local_depot1;
	ld.param.u64 	%rd9, [_Z32populateTensorRandomNormalKernelPfiffi_param_0];
	ld.param.u32 	%r16, [_Z32populateTensorRandomNormalKernelPfiffi_param_1];
	ld.param.f32 	%f8, [_Z32populateTensorRandomNormalKernelPfiffi_param_2];
	ld.param.f32 	%f9, [_Z32populateTensorRandomNormalKernelPfiffi_param_3];
	ld.param.u32 	%r17, [_Z32populateTensorRandomNormalKernelPfiffi_param_4];
	add.u64 	%rd1, %SPL, 0;
	mov.u32 	%r18, %ctaid.x;
	mov.u32 	%r19, %ntid.x;
	mov.u32 	%r20, %tid.x;
	mad.lo.s32 	%r1, %r18, %r19, %r20;
	setp.ge.s32 	%p1, %r1, %r16;
	@%p1 bra 	$L__BB1_10;
	add.s32 	%r21, %r17, %r1;
	mad.lo.s32 	%r22, %r21, 389569705, 1196435762;
	and.b32  	%r23, %r22, 2147483647;
	cvt.rn.f32.u32 	%f10, %r23;
	mul.f32 	%f11, %f10, 0f30000000;
	mad.lo.s32 	%r24, %r16, 389569705, %r22;
	and.b32  	%r25, %r24, 2147483647;
	cvt.rn.f32.u32 	%f12, %r25;
	mul.f32 	%f13, %f12, 0f30000000;
	setp.lt.f32 	%p2, %f11, 0f00800000;
	mul.f32 	%f14, %f11, 0f4B000000;
	selp.f32 	%f15, %f14, %f11, %p2;
	selp.f32 	%f16, 0fC1B80000, 0f00000000, %p2;
	mov.b32 	%r26, %f15;
	add.s32 	%r27, %r26, -1059760811;
	and.b32  	%r28, %r27, -8388608;
	sub.s32 	%r29, %r26, %r28;
	mov.b32 	%f17, %r29;
	cvt.rn.f32.s32 	%f18, %r28;
	fma.rn.f32 	%f19, %f18, 0f34000000, %f16;
	add.f32 	%f20, %f17, 0fBF800000;
	fma.rn.f32 	%f21, %f20, 0fBE055027, 0f3E1039F6;
	fma.rn.f32 	%f22, %f21, %f20, 0fBDF8CDCC;
	fma.rn.f32 	%f23, %f22, %f20, 0f3E0F2955;
	fma.rn.f32 	%f24, %f23, %f20, 0fBE2AD8B9;
	fma.rn.f32 	%f25, %f24, %f20, 0f3E4CED0B;
	fma.rn.f32 	%f26, %f25, %f20, 0fBE7FFF22;
	fma.rn.f32 	%f27, %f26, %f20, 0f3EAAAA78;
	fma.rn.f32 	%f28, %f27, %f20, 0fBF000000;
	mul.f32 	%f29, %f20, %f28;
	fma.rn.f32 	%f30, %f29, %f20, %f20;
	fma.rn.f32 	%f31, %f19, 0f3F317218, %f30;
	setp.gt.u32 	%p3, %r26, 2139095039;
	fma.rn.f32 	%f32, %f15, 0f7F800000, 0f7F800000;
	selp.f32 	%f33, %f32, %f31, %p3;
	setp.eq.f32 	%p4, %f15, 0f00000000;
	mul.f32 	%f34, %f33, 0fC0000000;
	selp.f32 	%f1, 0f7F800000, %f34, %p4;
	mul.f32 	%f2, %f13, 0f40C90FD8;
	mul.f32 	%f35, %f2, 0f3F22F983;
	cvt.rni.s32.f32 	%r52, %f35;
	cvt.rn.f32.s32 	%f36, %r52;
	fma.rn.f32 	%f37, %f36, 0fBFC90FDA, %f2;
	fma.rn.f32 	%f38, %f36, 0fB3A22168, %f37;
	fma.rn.f32 	%f58, %f36, 0fA7C234C5, %f38;
	abs.f32 	%f4, %f2;
	setp.ltu.f32 	%p5, %f4, 0f47CE4780;
	@%p5 bra 	$L__BB1_9;
	setp.neu.f32 	%p6, %f4, 0f7F800000;
	@%p6 bra 	$L__BB1_4;
	mov.f32 	%f41, 0f00000000;
	mul.rn.f32 	%f58, %f2, %f41;
	mov.b32 	%r52, 0;
	bra.uni 	$L__BB1_9;
$L__BB1_4:
	mov.b32 	%r3, %f2;
	shl.b32 	%r31, %r3, 8;
	or.b32  	%r4, %r31, -2147483648;
	mov.b64 	%rd24, 0;
	mov.b32 	%r49, 0;
	mov.u64 	%rd22, __cudart_i2opi_f;
	mov.u64 	%rd23, %rd1;
$L__BB1_5:
	.pragma "nounroll";
	ld.global.nc.u32 	%r32, [%rd22];
	mad.wide.u32 	%rd13, %r32, %r4, %rd24;
	shr.u64 	%rd24, %rd13, 32;
	st.local.u32 	[%rd23], %rd13;
	add.s32 	%r49, %r49, 1;
	add.s64 	%rd23, %rd23, 4;
	add.s64 	%rd22, %rd22, 4;
	setp.ne.s32 	%p7, %r49, 6;
	@%p7 bra 	$L__BB1_5;
	shr.u32 	%r33, %r3, 23;
	st.local.u32 	[%rd1+24], %rd24;
	and.b32  	%r7, %r33, 31;
	and.b32  	%r34, %r33, 224;
	add.s32 	%r35, %r34, -128;
	shr.u32 	%r36, %r35, 5;
	mul.wide.u32 	%rd14, %r36, 4;
	sub.s64 	%rd8, %rd1, %rd14;
	ld.local.u32 	%r50, [%rd8+24];
	ld.local.u32 	%r51, [%rd8+20];
	setp.eq.s32 	%p8, %r7, 0;
	@%p8 bra 	$L__BB1_8;
	shf.l.wrap.b32 	%r50, %r51, %r50, %r7;
	ld.local.u32 	%r37, [%rd8+16];
	shf.l.wrap.b32 	%r51, %r37, %r51, %r7;
$L__BB1_8:
	shr.u32 	%r38, %r50, 30;
	shf.l.wrap.b32 	%r39, %r51, %r50, 2;
	shl.b32 	%r40, %r51, 2;
	shr.u32 	%r41, %r39, 31;
	add.s32 	%r52, %r41, %r38;
	shr.s32 	%r42, %r39, 31;
	xor.b32  	%r43, %r42, %r39;
	xor.b32  	%r44, %r42, %r40;
	cvt.u64.u32 	%rd15, %r43;
	shl.b64 	%rd16, %rd15, 32;
	cvt.u64.u32 	%rd17, %r44;
	or.b64  	%rd18, %rd16, %rd17;
	cvt.rn.f64.s64 	%fd1, %rd18;
	mul.f64 	%fd2, %fd1, 0d3BF921FB54442D19;
	cvt.rn.f32.f64 	%f39, %fd2;
	neg.f32 	%f40, %f39;
	setp.lt.s32 	%p9, %r39, 0;
	selp.f32 	%f58, %f40, %f39, %p9;
$L__BB1_9:
	add.s32 	%r46, %r52, 1;
	mul.rn.f32 	%f42, %f58, %f58;
	and.b32  	%r47, %r52, 1;
	setp.eq.b32 	%p10, %r47, 1;
	selp.f32 	%f43, %f58, 0f3F800000, %p10;
	fma.rn.f32 	%f44, %f42, %f43, 0f00000000;
	fma.rn.f32 	%f45, %f42, 0f37CBAC00, 0fBAB607ED;
	selp.f32 	%f46, 0fB94D4153, %f45, %p10;
	selp.f32 	%f47, 0f3C0885E4, 0f3D2AAABB, %p10;
	fma.rn.f32 	%f48, %f46, %f42, %f47;
	selp.f32 	%f49, 0fBE2AAAA8, 0fBEFFFFFF, %p10;
	fma.rn.f32 	%f50, %f48, %f42, %f49;
	fma.rn.f32 	%f51, %f50, %f44, %f43;
	and.b32  	%r48, %r46, 2;
	setp.eq.s32 	%p11, %r48, 0;
	mov.f32 	%f52, 0f00000000;
	sub.f32 	%f53, %f52, %f51;
	selp.f32 	%f54, %f51, %f53, %p11;
	sqrt.rn.f32 	%f55, %f1;
	mul.f32 	%f56, %f55, %f54;
	fma.rn.f32 	%f57, %f9, %f56, %f8;
	cvta.to.global.u64 	%rd19, %rd9;
	mul.wide.s32 	%rd20, %r1, 4;
	add.s64 	%rd21, %rd19, %rd20;
	st.global.f32 	[%rd21], %f57;
$L__BB1_10:
	ret;

}
	// .globl	_Z23matrixMultiplyAddKernelPfS_S_S_iii
.visible .entry _Z23matrixMultiplyAddKernelPfS_S_S_iii(
	.param .u64 .ptr .align 1 _Z23matrixMultiplyAddKernelPfS_S_S_iii_param_0,
	.param .u64 .ptr .align 1 _Z23matrixMultiplyAddKernelPfS_S_S_iii_param_1,
	.param .u64 .ptr .align 1 _Z23matrixMultiplyAddKernelPfS_S_S_iii_param_2,
	.param .u64 .ptr .align 1 _Z23matrixMultiplyAddKernelPfS_S_S_iii_param_3,
	.param .u32 _Z23matrixMultiplyAddKernelPfS_S_S_iii_param_4,
	.param .u32 _Z23matrixMultiplyAddKernelPfS_S_S_iii_param_5,
	.param .u32 _Z23matrixMultiplyAddKernelPfS_S_S_iii_param_6
)
{
	.reg .pred 	%p<13>;
	.reg .b32 	%r<44>;
	.reg .b32 	%f<70>;
	.reg .b64 	%rd<57>;

	ld.param.u64 	%rd11, [_Z23matrixMultiplyAddKernelPfS_S_S_iii_param_1];
	ld.param.u64 	%rd12, [_Z23matrixMultiplyAddKernelPfS_S_S_iii_param_2];
	ld.param.u32 	%r21, [_Z23matrixMultiplyAddKernelPfS_S_S_iii_param_4];
	ld.param.u32 	%r19, [_Z23matrixMultiplyAddKernelPfS_S_S_iii_param_5];
	ld.param.u32 	%r20, [_Z23matrixMultiplyAddKernelPfS_S_S_iii_param_6];
	cvta.to.global.u64 	%rd1, %rd12;
	cvta.to.global.u64 	%rd2, %rd11;
	mov.u32 	%r22, %ctaid.x;
	mov.u32 	%r23, %ntid.x;
	mov.u32 	%r24, %tid.x;
	mad.lo.s32 	%r25, %r22, %r23, %r24;
	div.s32 	%r1, %r25, %r20;
	mul.lo.s32 	%r26, %r1, %r20;
	sub.s32 	%r2, %r25, %r26;
	setp.ge.s32 	%p1, %r1, %r21;
	setp.lt.s32 	%p2, %r20, 0;
	or.pred  	%p3, %p2, %p1;
	@%p3 bra 	$L__BB2_14;
	setp.lt.s32 	%p4, %r19, 1;
	mov.f32 	%f69, 0f00000000;
	@%p4 bra 	$L__BB2_13;
	mul.lo.s32 	%r3, %r1, %r19;
	and.b32  	%r4, %r19, 7;
	setp.lt.u32 	%p5, %r19, 8;
	mov.f32 	%f69, 0f00000000;
	mov.b32 	%r42, 0;
	@%p5 bra 	$L__BB2_5;
	and.b32  	%r28, %r19, 2147483640;
	neg.s32 	%r40, %r28;
	mul.wide.u32 	%rd13, %r20, 4;
	add.s64 	%rd3, %rd1, %rd13;
	mul.wide.u32 	%rd14, %r20, 8;
	add.s64 	%rd4, %rd1, %rd14;
	mul.wide.u32 	%rd15, %r20, 12;
	add.s64 	%rd5, %rd1, %rd15;
	mul.wide.u32 	%rd16, %r20, 16;
	add.s64 	%rd6, %rd1, %rd16;
	mul.wide.u32 	%rd17, %r20, 24;
	add.s64 	%rd7, %rd1, %rd17;
	mul.wide.u32 	%rd18, %r20, 28;
	add.s64 	%rd8, %rd1, %rd18;
	mov.f32 	%f69, 0f00000000;
	mov.u32 	%r38, %r3;
	mov.u32 	%r39, %r2;
$L__BB2_4:
	.pragma "nounroll";
	and.b32  	%r42, %r19, 2147483640;
	mul.wide.s32 	%rd19, %r39, 4;
	add.s64 	%rd20, %rd3, %rd19;
	add.s64 	%rd21, %rd4, %rd19;
	add.s64 	%rd22, %rd5, %rd19;
	add.s64 	%rd23, %rd6, %rd19;
	mul.wide.u32 	%rd24, %r20, 20;
	add.s64 	%rd25, %rd1, %rd19;
	add.s64 	%rd26, %rd25, %rd24;
	add.s64 	%rd27, %rd7, %rd19;
	add.s64 	%rd28, %rd8, %rd19;
	mul.wide.s32 	%rd29, %r38, 4;
	add.s64 	%rd30, %rd2, %rd29;
	ld.global.f32 	%f17, [%rd30];
	ld.global.f32 	%f18, [%rd25];
	fma.rn.f32 	%f19, %f17, %f18, %f69;
	ld.global.f32 	%f20, [%rd30+4];
	ld.global.f32 	%f21, [%rd20];
	fma.rn.f32 	%f22, %f20, %f21, %f19;
	ld.global.f32 	%f23, [%rd30+8];
	ld.global.f32 	%f24, [%rd21];
	fma.rn.f32 	%f25, %f23, %f24, %f22;
	ld.global.f32 	%f26, [%rd30+12];
	ld.global.f32 	%f27, [%rd22];
	fma.rn.f32 	%f28, %f26, %f27, %f25;
	ld.global.f32 	%f29, [%rd30+16];
	ld.global.f32 	%f30, [%rd23];
	fma.rn.f32 	%f31, %f29, %f30, %f28;
	ld.global.f32 	%f32, [%rd30+20];
	ld.global.f32 	%f33, [%rd26];
	fma.rn.f32 	%f34, %f32, %f33, %f31;
	ld.global.f32 	%f35, [%rd30+24];
	ld.global.f32 	%f36, [%rd27];
	fma.rn.f32 	%f37, %f35, %f36, %f34;
	ld.global.f32 	%f38, [%rd30+28];
	ld.global.f32 	%f39, [%rd28];
	fma.rn.f32 	%f69, %f38, %f39, %f37;
	add.s32 	%r40, %r40, 8;
	shl.b32 	%r29, %r20, 3;
	add.s32 	%r39, %r39, %r29;
	add.s32 	%r38, %r38, 8;
	setp.ne.s32 	%p6, %r40, 0;
	@%p6 bra 	$L__BB2_4;
$L__BB2_5:
	setp.eq.s32 	%p7, %r4, 0;
	@%p7 bra 	$L__BB2_13;
	and.b32  	%r14, %r19, 3;
	setp.lt.u32 	%p8, %r4, 4;
	@%p8 bra 	$L__BB2_8;
	add.s32 	%r30, %r42, %r3;
	mul.wide.s32 	%rd31, %r30, 4;
	add.s64 	%rd32, %rd2, %rd31;
	ld.global.f32 	%f41, [%rd32];
	mad.lo.s32 	%r31, %r42, %r20, %r2;
	mul.wide.s32 	%rd33, %r31, 4;
	add.s64 	%rd34, %rd1, %rd33;
	ld.global.f32 	%f42, [%rd34];
	fma.rn.f32 	%f43, %f41, %f42, %f69;
	ld.global.f32 	%f44, [%rd32+4];
	mul.wide.u32 	%rd35, %r20, 4;
	add.s64 	%rd36, %rd34, %rd35;
	ld.global.f32 	%f45, [%rd36];
	fma.rn.f32 	%f46, %f44, %f45, %f43;
	ld.global.f32 	%f47, [%rd32+8];
	add.s64 	%rd37, %rd36, %rd35;
	ld.global.f32 	%f48, [%rd37];
	fma.rn.f32 	%f49, %f47, %f48, %f46;
	ld.global.f32 	%f50, [%rd32+12];
	add.s64 	%rd38, %rd37, %rd35;
	ld.global.f32 	%f51, [%rd38];
	fma.rn.f32 	%f69, %f50, %f51, %f49;
	add.s32 	%r42, %r42, 4;
$L__BB2_8:
	setp.eq.s32 	%p9, %r14, 0;
	@%p9 bra 	$L__BB2_13;
	setp.eq.s32 	%p10, %r14, 1;
	@%p10 bra 	$L__BB2_11;
	add.s32 	%r32, %r42, %r3;
	mul.wide.s32 	%rd39, %r32, 4;
	add.s64 	%rd40, %rd2, %rd39;
	ld.global.f32 	%f53, [%rd40];
	mad.lo.s32 	%r33, %r42, %r20, %r2;
	mul.wide.s32 	%rd41, %r33, 4;
	add.s64 	%rd42, %rd1, %rd41;
	ld.global.f32 	%f54, [%rd42];
	fma.rn.f32 	%f55, %f53, %f54, %f69;
	ld.global.f32 	%f56, [%rd40+4];
	mul.wide.u32 	%rd43, %r20, 4;
	add.s64 	%rd44, %rd42, %rd43;
	ld.global.f32 	%f57, [%rd44];
	fma.rn.f32 	%f69, %f56, %f57, %f55;
	add.s32 	%r42, %r42, 2;
$L__BB2_11:
	and.b32  	%r34, %r19, 1;
	setp.eq.b32 	%p11, %r34, 1;
	not.pred 	%p12, %p11;
	@%p12 bra 	$L__BB2_13;
	add.s32 	%r35, %r42, %r3;
	mul.wide.s32 	%rd45, %r35, 4;
	add.s64 	%rd46, %rd2, %rd45;
	ld.global.f32 	%f58, [%rd46];
	mad.lo.s32 	%r36, %r42, %r20, %r2;
	mul.wide.s32 	%rd47, %r36, 4;
	add.s64 	%rd48, %rd1, %rd47;
	ld.global.f32 	%f59, [%rd48];
	fma.rn.f32 	%f69, %f58, %f59, %f69;
$L__BB2_13:
	ld.param.u64 	%rd56, [_Z23matrixMultiplyAddKernelPfS_S_S_iii_param_3];
	ld.param.u64 	%rd55, [_Z23matrixMultiplyAddKernelPfS_S_S_iii_param_0];
	cvta.to.global.u64 	%rd49, %rd56;
	mul.wide.s32 	%rd50, %r2, 4;
	add.s64 	%rd51, %rd49, %rd50;
	ld.global.f32 	%f60, [%rd51];
	add.f32 	%f61, %f69, %f60;
	mad.lo.s32 	%r37, %r1, %r20, %r2;
	cvta.to.global.u64 	%rd52, %rd55;
	mul.wide.s32 	%rd53, %r37, 4;
	add.s64 	%rd54, %rd52, %rd53;
	st.global.f32 	[%rd54], %f61;
$L__BB2_14:
	ret;

}
	// .globl	_Z10tanhKernelPfS_i
.visible .entry _Z10tanhKernelPfS_i(
	.param .u64 .ptr .align 1 _Z10tanhKernelPfS_i_param_0,
	.param .u64 .ptr .align 1 _Z10tanhKernelPfS_i_param_1,
	.param .u32 _Z10tanhKernelPfS_i_param_2
)
{
	.reg .pred 	%p<4>;
	.reg .b32 	%r<6>;
	.reg .b32 	%f<17>;
	.reg .b64 	%rd<8>;

	ld.param.u64 	%rd1, [_Z10tanhKernelPfS_i_param_0];
	ld.param.u64 	%rd2, [_Z10tanhKernelPfS_i_param_1];
	ld.param.u32 	%r2, [_Z10tanhKernelPfS_i_param_2];
	mov.u32 	%r3, %ctaid.x;
	mov.u32 	%r4, %ntid.x;
	mov.u32 	%r5, %tid.x;
	mad.lo.s32 	%r1, %r3, %r4, %r5;
	setp.ge.s32 	%p1, %r1, %r2;
	@%p1 bra 	$L__BB3_2;
	cvta.to.global.u64 	%rd3, %rd2;
	cvta.to.global.u64 	%rd4, %rd1;
	mul.wide.s32 	%rd5, %r1, 4;
	add.s64 	%rd6, %rd3, %rd5;
	ld.global.f32 	%f1, [%rd6];
	abs.f32 	%f2, %f1;
	mul.f32 	%f3, %f2, 0f4038AA3B;
	ex2.approx.ftz.f32 	%f4, %f3;
	add.f32 	%f5, %f4, 0f3F800000;
	rcp.approx.ftz.f32 	%f6, %f5;
	fma.rn.f32 	%f7, %f6, 0fC0000000, 0f3F800000;
	setp.ge.f32 	%p2, %f2, 0f41102CB4;
	selp.f32 	%f8, 0f3F800000, %f7, %p2;
	copysign.f32 	%f9, %f1, %f8;
	mul.f32 	%f10, %f1, %f1;
	fma.rn.f32 	%f11, %f10, 0f3C80F082, 0fBD563CAE;
	fma.rn.f32 	%f12, %f11, %f10, 0f3E085941;
	fma.rn.f32 	%f13, %f12, %f10, 0fBEAAA9ED;
	fma.rn.f32 	%f14, %f13, %f10, 0f00000000;
	fma.rn.f32 	%f15, %f14, %f1, %f1;
	setp.ge.f32 	%p3, %f2, 0f3F19999A;
	selp.f32 	%f16, %f9, %f15, %p3;
	add.s64 	%rd7, %rd4, %rd5;
	st.global.f32 	[%rd7], %f16;
$L__BB3_2:
	ret;

}
	// .globl	_Z13softmaxKernelPfS_ii
.visible .entry _Z13softmaxKernelPfS_ii(
	.param .u64 .ptr .align 1 _Z13softmaxKernelPfS_ii_param_0,
	.param .u64 .ptr .align 1 _Z13softmaxKernelPfS_ii_param_1,
	.param .u32 _Z13softmaxKernelPfS_ii_param_2,
	.param .u32 _Z13softmaxKernelPfS_ii_param_3
)
{
	.reg .pred 	%p<27>;
	.reg .b32 	%r<103>;
	.reg .b32 	%f<397>;
	.reg .b64 	%rd<59>;

	ld.param.u64 	%rd21, [_Z13softmaxKernelPfS_ii_param_0];
	ld.param.u64 	%rd20, [_Z13softmaxKernelPfS_ii_param_1];
	ld.param.u32 	%r37, [_Z13softmaxKernelPfS_ii_param_2];
	ld.param.u32 	%r36, [_Z13softmaxKernelPfS_ii_param_3];
	cvta.to.global.u64 	%rd1, %rd21;
	mov.u32 	%r38, %ctaid.x;
	mov.u32 	%r39, %ntid.x;
	mov.u32 	%r40, %tid.x;
	mad.lo.s32 	%r1, %r38, %r39, %r40;
	setp.ge.s32 	%p1, %r1, %r37;
	@%p1 bra 	$L__BB4_35;
	cvta.to.global.u64 	%rd2, %rd20;
	mul.lo.s32 	%r41, %r36, %r1;
	cvt.s64.s32 	%rd3, %r41;
	mul.wide.s32 	%rd22, %r41, 4;
	add.s64 	%rd4, %rd2, %rd22;
	setp.lt.s32 	%p2, %r36, 1;
	mov.f32 	%f387, 0fFF7FFFFF;
	@%p2 bra 	$L__BB4_14;
	and.b32  	%r2, %r36, 15;
	setp.lt.u32 	%p3, %r36, 16;
	mov.f32 	%f387, 0fFF7FFFFF;
	mov.b32 	%r91, 0;
	@%p3 bra 	$L__BB4_5;
	and.b32  	%r91, %r36, 2147483632;
	neg.s32 	%r95, %r91;
	shl.b64 	%rd23, %rd3, 2;
	add.s64 	%rd24, %rd23, %rd2;
	add.s64 	%rd55, %rd24, 32;
	mov.f32 	%f387, 0fFF7FFFFF;
$L__BB4_4:
	.pragma "nounroll";
	ld.global.f32 	%f30, [%rd55+-32];
	max.f32 	%f31, %f387, %f30;
	ld.global.f32 	%f32, [%rd55+-28];
	max.f32 	%f33, %f31, %f32;
	ld.global.f32 	%f34, [%rd55+-24];
	max.f32 	%f35, %f33, %f34;
	ld.global.f32 	%f36, [%rd55+-20];
	max.f32 	%f37, %f35, %f36;
	ld.global.f32 	%f38, [%rd55+-16];
	max.f32 	%f39, %f37, %f38;
	ld.global.f32 	%f40, [%rd55+-12];
	max.f32 	%f41, %f39, %f40;
	ld.global.f32 	%f42, [%rd55+-8];
	max.f32 	%f43, %f41, %f42;
	ld.global.f32 	%f44, [%rd55+-4];
	max.f32 	%f45, %f43, %f44;
	ld.global.f32 	%f46, [%rd55];
	max.f32 	%f47, %f45, %f46;
	ld.global.f32 	%f48, [%rd55+4];
	max.f32 	%f49, %f47, %f48;
	ld.global.f32 	%f50, [%rd55+8];
	max.f32 	%f51, %f49, %f50;
	ld.global.f32 	%f52, [%rd55+12];
	max.f32 	%f53, %f51, %f52;
	ld.global.f32 	%f54, [%rd55+16];
	max.f32 	%f55, %f53, %f54;
	ld.global.f32 	%f56, [%rd55+20];
	max.f32 	%f57, %f55, %f56;
	ld.global.f32 	%f58, [%rd55+24];
	max.f32 	%f59, %f57, %f58;
	ld.global.f32 	%f60, [%rd55+28];
	max.f32 	%f387, %f59, %f60;
	add.s32 	%r95, %r95, 16;
	add.s64 	%rd55, %rd55, 64;
	setp.eq.s32 	%p4, %r95, 0;
	@%p4 bra 	$L__BB4_5;
	bra.uni 	$L__BB4_4;
$L__BB4_5:
	setp.eq.s32 	%p5, %r2, 0;
	@%p5 bra 	$L__BB4_14;
	and.b32  	%r6, %r36, 7;
	setp.lt.u32 	%p6, %r2, 8;
	@%p6 bra 	$L__BB4_8;
	mul.wide.u32 	%rd25, %r91, 4;
	add.s64 	%rd26, %rd4, %rd25;
	ld.global.f32 	%f62, [%rd26];
	max.f32 	%f63, %f387, %f62;
	ld.global.f32 	%f64, [%rd26+4];
	max.f32 	%f65, %f63, %f64;
	ld.global.f32 	%f66, [%rd26+8];
	max.f32 	%f67, %f65, %f66;
	ld.global.f32 	%f68, [%rd26+12];
	max.f32 	%f69, %f67, %f68;
	ld.global.f32 	%f70, [%rd26+16];
	max.f32 	%f71, %f69, %f70;
	ld.global.f32 	%f72, [%rd26+20];
	max.f32 	%f73, %f71, %f72;
	ld.global.f32 	%f74, [%rd26+24];
	max.f32 	%f75, %f73, %f74;
	ld.global.f32 	%f76, [%rd26+28];
	max.f32 	%f387, %f75, %f76;
	add.s32 	%r91, %r91, 8;
$L__BB4_8:
	setp.eq.s32 	%p7, %r6, 0;
	@%p7 bra 	$L__BB4_14;
	and.b32  	%r9, %r36, 3;
	setp.lt.u32 	%p8, %r6, 4;
	@%p8 bra 	$L__BB4_11;
	mul.wide.u32 	%rd27, %r91, 4;
	add.s64 	%rd28, %rd4, %rd27;
	ld.global.f32 	%f78, [%rd28];
	max.f32 	%f79, %f387, %f78;
	ld.global.f32 	%f80, [%rd28+4];
	max.f32 	%f81, %f79, %f80;
	ld.global.f32 	%f82, [%rd28+8];
	max.f32 	%f83, %f81, %f82;
	ld.global.f32 	%f84, [%rd28+12];
	max.f32 	%f387, %f83, %f84;
	add.s32 	%r91, %r91, 4;
$L__BB4_11:
	setp.eq.s32 	%p9, %r9, 0;
	@%p9 bra 	$L__BB4_14;
	shl.b64 	%rd29, %rd3, 2;
	mul.wide.u32 	%rd30, %r91, 4;
	add.s64 	%rd31, %rd29, %rd30;
	add.s64 	%rd54, %rd2, %rd31;
	neg.s32 	%r94, %r9;
$L__BB4_13:
	.pragma "nounroll";
	ld.global.f32 	%f85, [%rd54];
	max.f32 	%f387, %f387, %f85;
	add.s64 	%rd54, %rd54, 4;
	add.s32 	%r94, %r94, 1;
	setp.ne.s32 	%p10, %r94, 0;
	@%p10 bra 	$L__BB4_13;
$L__BB4_14:
	setp.lt.s32 	%p11, %r36, 1;
	mov.f32 	%f395, 0f00000000;
	@%p11 bra 	$L__BB4_26;
	and.b32  	%r15, %r36, 7;
	setp.lt.u32 	%p12, %r36, 8;
	mov.f32 	%f395, 0f00000000;
	mov.b32 	%r96, 0;
	@%p12 bra 	$L__BB4_18;
	and.b32  	%r96, %r36, 2147483640;
	neg.s32 	%r99, %r96;
	shl.b64 	%rd32, %rd3, 2;
	add.s64 	%rd33, %rd32, %rd2;
	add.s64 	%rd56, %rd33, 16;
	mov.f32 	%f395, 0f00000000;
$L__BB4_17:
	.pragma "nounroll";
	ld.global.f32 	%f90, [%rd56+-16];
	sub.f32 	%f91, %f90, %f387;
	fma.rn.f32 	%f92, %f91, 0f3BBB989D, 0f3F000000;
	cvt.sat.f32.f32 	%f93, %f92;
	mov.f32 	%f94, 0f4B400001;
	mov.f32 	%f95, 0f437C0000;
	fma.rm.f32 	%f96, %f93, %f95, %f94;
	add.f32 	%f97, %f96, 0fCB40007F;
	neg.f32 	%f98, %f97;
	fma.rn.f32 	%f99, %f91, 0f3FB8AA3B, %f98;
	fma.rn.f32 	%f100, %f91, 0f32A57060, %f99;
	mov.b32 	%r44, %f96;
	shl.b32 	%r45, %r44, 23;
	mov.b32 	%f101, %r45;
	ex2.approx.ftz.f32 	%f102, %f100;
	fma.rn.f32 	%f103, %f102, %f101, %f395;
	ld.global.f32 	%f104, [%rd56+-12];
	sub.f32 	%f105, %f104, %f387;
	fma.rn.f32 	%f106, %f105, 0f3BBB989D, 0f3F000000;
	cvt.sat.f32.f32 	%f107, %f106;
	fma.rm.f32 	%f108, %f107, %f95, %f94;
	add.f32 	%f109, %f108, 0fCB40007F;
	neg.f32 	%f110, %f109;
	fma.rn.f32 	%f111, %f105, 0f3FB8AA3B, %f110;
	fma.rn.f32 	%f112, %f105, 0f32A57060, %f111;
	mov.b32 	%r46, %f108;
	shl.b32 	%r47, %r46, 23;
	mov.b32 	%f113, %r47;
	ex2.approx.ftz.f32 	%f114, %f112;
	fma.rn.f32 	%f115, %f114, %f113, %f103;
	ld.global.f32 	%f116, [%rd56+-8];
	sub.f32 	%f117, %f116, %f387;
	fma.rn.f32 	%f118, %f117, 0f3BBB989D, 0f3F000000;
	cvt.sat.f32.f32 	%f119, %f118;
	fma.rm.f32 	%f120, %f119, %f95, %f94;
	add.f32 	%f121, %f120, 0fCB40007F;
	neg.f32 	%f122, %f121;
	fma.rn.f32 	%f123, %f117, 0f3FB8AA3B, %f122;
	fma.rn.f32 	%f124, %f117, 0f32A57060, %f123;
	mov.b32 	%r48, %f120;
	shl.b32 	%r49, %r48, 23;
	mov.b32 	%f125, %r49;
	ex2.approx.ftz.f32 	%f126, %f124;
	fma.rn.f32 	%f127, %f126, %f125, %f115;
	ld.global.f32 	%f128, [%rd56+-4];
	sub.f32 	%f129, %f128, %f387;
	fma.rn.f32 	%f130, %f129, 0f3BBB989D, 0f3F000000;
	cvt.sat.f32.f32 	%f131, %f130;
	fma.rm.f32 	%f132, %f131, %f95, %f94;
	add.f32 	%f133, %f132, 0fCB40007F;
	neg.f32 	%f134, %f133;
	fma.rn.f32 	%f135, %f129, 0f3FB8AA3B, %f134;
	fma.rn.f32 	%f136, %f129, 0f32A57060, %f135;
	mov.b32 	%r50, %f132;
	shl.b32 	%r51, %r50, 23;
	mov.b32 	%f137, %r51;
	ex2.approx.ftz.f32 	%f138, %f136;
	fma.rn.f32 	%f139, %f138, %f137, %f127;
	ld.global.f32 	%f140, [%rd56];
	sub.f32 	%f141, %f140, %f387;
	fma.rn.f32 	%f142, %f141, 0f3BBB989D, 0f3F000000;
	cvt.sat.f32.f32 	%f143, %f142;
	fma.rm.f32 	%f144, %f143, %f95, %f94;
	add.f32 	%f145, %f144, 0fCB40007F;
	neg.f32 	%f146, %f145;
	fma.rn.f32 	%f147, %f141, 0f3FB8AA3B, %f146;
	fma.rn.f32 	%f148, %f141, 0f32A57060, %f147;
	mov.b32 	%r52, %f144;
	shl.b32 	%r53, %r52, 23;
	mov.b32 	%f149, %r53;
	ex2.approx.ftz.f32 	%f150, %f148;
	fma.rn.f32 	%f151, %f150, %f149, %f139;
	ld.global.f32 	%f152, [%rd56+4];
	sub.f32 	%f153, %f152, %f387;
	fma.rn.f32 	%f154, %f153, 0f3BBB989D, 0f3F000000;
	cvt.sat.f32.f32 	%f155, %f154;
	fma.rm.f32 	%f156, %f155, %f95, %f94;
	add.f32 	%f157, %f156, 0fCB40007F;
	neg.f32 	%f158, %f157;
	fma.rn.f32 	%f159, %f153, 0f3FB8AA3B, %f158;
	fma.rn.f32 	%f160, %f153, 0f32A57060, %f159;
	mov.b32 	%r54, %f156;
	shl.b32 	%r55, %r54, 23;
	mov.b32 	%f161, %r55;
	ex2.approx.ftz.f32 	%f162, %f160;
	fma.rn.f32 	%f163, %f162, %f161, %f151;
	ld.global.f32 	%f164, [%rd56+8];
	sub.f32 	%f165, %f164, %f387;
	fma.rn.f32 	%f166, %f165, 0f3BBB989D, 0f3F000000;
	cvt.sat.f32.f32 	%f167, %f166;
	fma.rm.f32 	%f168, %f167, %f95, %f94;
	add.f32 	%f169, %f168, 0fCB40007F;
	neg.f32 	%f170, %f169;
	fma.rn.f32 	%f171, %f165, 0f3FB8AA3B, %f170;
	fma.rn.f32 	%f172, %f165, 0f32A57060, %f171;
	mov.b32 	%r56, %f168;
	shl.b32 	%r57, %r56, 23;
	mov.b32 	%f173, %r57;
	ex2.approx.ftz.f32 	%f174, %f172;
	fma.rn.f32 	%f175, %f174, %f173, %f163;
	ld.global.f32 	%f176, [%rd56+12];
	sub.f32 	%f177, %f176, %f387;
	fma.rn.f32 	%f178, %f177, 0f3BBB989D, 0f3F000000;
	cvt.sat.f32.f32 	%f179, %f178;
	fma.rm.f32 	%f180, %f179, %f95, %f94;
	add.f32 	%f181, %f180, 0fCB40007F;
	neg.f32 	%f182, %f181;
	fma.rn.f32 	%f183, %f177, 0f3FB8AA3B, %f182;
	fma.rn.f32 	%f184, %f177, 0f32A57060, %f183;
	mov.b32 	%r58, %f180;
	shl.b32 	%r59, %r58, 23;
	mov.b32 	%f185, %r59;
	ex2.approx.ftz.f32 	%f186, %f184;
	fma.rn.f32 	%f395, %f186, %f185, %f175;
	add.s32 	%r99, %r99, 8;
	add.s64 	%rd56, %rd56, 32;
	setp.eq.s32 	%p13, %r99, 0;
	@%p13 bra 	$L__BB4_18;
	bra.uni 	$L__BB4_17;
$L__BB4_18:
	setp.eq.s32 	%p14, %r15, 0;
	@%p14 bra 	$L__BB4_26;
	and.b32  	%r21, %r36, 3;
	setp.lt.u32 	%p15, %r15, 4;
	@%p15 bra 	$L__BB4_21;
	mul.wide.u32 	%rd34, %r96, 4;
	add.s64 	%rd35, %rd4, %rd34;
	ld.global.f32 	%f188, [%rd35];
	sub.f32 	%f189, %f188, %f387;
	fma.rn.f32 	%f190, %f189, 0f3BBB989D, 0f3F000000;
	cvt.sat.f32.f32 	%f191, %f190;
	mov.f32 	%f192, 0f4B400001;
	mov.f32 	%f193, 0f437C0000;
	fma.rm.f32 	%f194, %f191, %f193, %f192;
	add.f32 	%f195, %f194, 0fCB40007F;
	neg.f32 	%f196, %f195;
	fma.rn.f32 	%f197, %f189, 0f3FB8AA3B, %f196;
	fma.rn.f32 	%f198, %f189, 0f32A57060, %f197;
	mov.b32 	%r60, %f194;
	shl.b32 	%r61, %r60, 23;
	mov.b32 	%f199, %r61;
	ex2.approx.ftz.f32 	%f200, %f198;
	fma.rn.f32 	%f201, %f200, %f199, %f395;
	ld.global.f32 	%f202, [%rd35+4];
	sub.f32 	%f203, %f202, %f387;
	fma.rn.f32 	%f204, %f203, 0f3BBB989D, 0f3F000000;
	cvt.sat.f32.f32 	%f205, %f204;
	fma.rm.f32 	%f206, %f205, %f193, %f192;
	add.f32 	%f207, %f206, 0fCB40007F;
	neg.f32 	%f208, %f207;
	fma.rn.f32 	%f209, %f203, 0f3FB8AA3B, %f208;
	fma.rn.f32 	%f210, %f203, 0f32A57060, %f209;
	mov.b32 	%r62, %f206;
	shl.b32 	%r63, %r62, 23;
	mov.b32 	%f211, %r63;
	ex2.approx.ftz.f32 	%f212, %f210;
	fma.rn.f32 	%f213, %f212, %f211, %f201;
	ld.global.f32 	%f214, [%rd35+8];
	sub.f32 	%f215, %f214, %f387;
	fma.rn.f32 	%f216, %f215, 0f3BBB989D, 0f3F000000;
	cvt.sat.f32.f32 	%f217, %f216;
	fma.rm.f32 	%f218, %f217, %f193, %f192;
	add.f32 	%f219, %f218, 0fCB40007F;
	neg.f32 	%f220, %f219;
	fma.rn.f32 	%f221, %f215, 0f3FB8AA3B, %f220;
	fma.rn.f32 	%f222, %f215, 0f32A57060, %f221;
	mov.b32 	%r64, %f218;
	shl.b32 	%r65, %r64, 23;
	mov.b32 	%f223, %r65;
	ex2.approx.ftz.f32 	%f224, %f222;
	fma.rn.f32 	%f225, %f224, %f223, %f213;
	ld.global.f32 	%f226, [%rd35+12];
	sub.f32 	%f227, %f226, %f387;
	fma.rn.f32 	%f228, %f227, 0f3BBB989D, 0f3F000000;
	cvt.sat.f32.f32 	%f229, %f228;
	fma.rm.f32 	%f230, %f229, %f193, %f192;
	add.f32 	%f231, %f230, 0fCB40007F;
	neg.f32 	%f232, %f231;
	fma.rn.f32 	%f233, %f227, 0f3FB8AA3B, %f232;
	fma.rn.f32 	%f234, %f227, 0f32A57060, %f233;
	mov.b32 	%r66, %f230;
	shl.b32 	%r67, %r66, 23;
	mov.b32 	%f235, %r67;
	ex2.approx.ftz.f32 	%f236, %f234;
	fma.rn.f32 	%f395, %f236, %f235, %f225;
	add.s32 	%r96, %r96, 4;
$L__BB4_21:
	setp.eq.s32 	%p16, %r21, 0;
	@%p16 bra 	$L__BB4_26;
	setp.eq.s32 	%p17, %r21, 1;
	@%p17 bra 	$L__BB4_24;
	mul.wide.u32 	%rd36, %r96, 4;
	add.s64 	%rd37, %rd4, %rd36;
	ld.global.f32 	%f238, [%rd37];
	sub.f32 	%f239, %f238, %f387;
	fma.rn.f32 	%f240, %f239, 0f3BBB989D, 0f3F000000;
	cvt.sat.f32.f32 	%f241, %f240;
	mov.f32 	%f242, 0f4B400001;
	mov.f32 	%f243, 0f437C0000;
	fma.rm.f32 	%f244, %f241, %f243, %f242;
	add.f32 	%f245, %f244, 0fCB40007F;
	neg.f32 	%f246, %f245;
	fma.rn.f32 	%f247, %f239, 0f3FB8AA3B, %f246;
	fma.rn.f32 	%f248, %f239, 0f32A57060, %f247;
	mov.b32 	%r68, %f244;
	shl.b32 	%r69, %r68, 23;
	mov.b32 	%f249, %r69;
	ex2.approx.ftz.f32 	%f250, %f248;
	fma.rn.f32 	%f251, %f250, %f249, %f395;
	ld.global.f32 	%f252, [%rd37+4];
	sub.f32 	%f253, %f252, %f387;
	fma.rn.f32 	%f254, %f253, 0f3BBB989D, 0f3F000000;
	cvt.sat.f32.f32 	%f255, %f254;
	fma.rm.f32 	%f256, %f255, %f243, %f242;
	add.f32 	%f257, %f256, 0fCB40007F;
	neg.f32 	%f258, %f257;
	fma.rn.f32 	%f259, %f253, 0f3FB8AA3B, %f258;
	fma.rn.f32 	%f260, %f253, 0f32A57060, %f259;
	mov.b32 	%r70, %f256;
	shl.b32 	%r71, %r70, 23;
	mov.b32 	%f261, %r71;
	ex2.approx.ftz.f32 	%f262, %f260;
	fma.rn.f32 	%f395, %f262, %f261, %f251;
	add.s32 	%r96, %r96, 2;
$L__BB4_24:
	and.b32  	%r72, %r36, 1;
	setp.eq.b32 	%p18, %r72, 1;
	not.pred 	%p19, %p18;
	@%p19 bra 	$L__BB4_26;
	mul.wide.u32 	%rd38, %r96, 4;
	add.s64 	%rd39, %rd4, %rd38;
	ld.global.f32 	%f263, [%rd39];
	sub.f32 	%f264, %f263, %f387;
	fma.rn.f32 	%f265, %f264, 0f3BBB989D, 0f3F000000;
	cvt.sat.f32.f32 	%f266, %f265;
	mov.f32 	%f267, 0f4B400001;
	mov.f32 	%f268, 0f437C0000;
	fma.rm.f32 	%f269, %f266, %f268, %f267;
	add.f32 	%f270, %f269, 0fCB40007F;
	neg.f32 	%f271, %f270;
	fma.rn.f32 	%f272, %f264, 0f3FB8AA3B, %f271;
	fma.rn.f32 	%f273, %f264, 0f32A57060, %f272;
	mov.b32 	%r73, %f269;
	shl.b32 	%r74, %r73, 23;
	mov.b32 	%f274, %r74;
	ex2.approx.ftz.f32 	%f275, %f273;
	fma.rn.f32 	%f395, %f275, %f274, %f395;
$L__BB4_26:
	setp.lt.s32 	%p20, %r36, 1;
	@%p20 bra 	$L__BB4_35;
	and.b32  	%r26, %r36, 3;
	setp.lt.u32 	%p21, %r36, 4;
	mov.b32 	%r101, 0;
	@%p21 bra 	$L__BB4_30;
	and.b32  	%r101, %r36, 2147483644;
	neg.s32 	%r100, %r101;
	shl.b64 	%rd40, %rd3, 2;
	add.s64 	%rd41, %rd40, 8;
	add.s64 	%rd58, %rd2, %rd41;
	add.s64 	%rd57, %rd1, %rd41;
$L__BB4_29:
	.pragma "nounroll";
	ld.global.f32 	%f276, [%rd58+-8];
	sub.f32 	%f277, %f276, %f387;
	fma.rn.f32 	%f278, %f277, 0f3BBB989D, 0f3F000000;
	cvt.sat.f32.f32 	%f279, %f278;
	mov.f32 	%f280, 0f4B400001;
	mov.f32 	%f281, 0f437C0000;
	fma.rm.f32 	%f282, %f279, %f281, %f280;
	add.f32 	%f283, %f282, 0fCB40007F;
	neg.f32 	%f284, %f283;
	fma.rn.f32 	%f285, %f277, 0f3FB8AA3B, %f284;
	fma.rn.f32 	%f286, %f277, 0f32A57060, %f285;
	mov.b32 	%r76, %f282;
	shl.b32 	%r77, %r76, 23;
	mov.b32 	%f287, %r77;
	ex2.approx.ftz.f32 	%f288, %f286;
	mul.f32 	%f289, %f288, %f287;
	div.rn.f32 	%f290, %f289, %f395;
	max.f32 	%f291, %f290, 0f322BCC77;
	st.global.f32 	[%rd57+-8], %f291;
	ld.global.f32 	%f292, [%rd58+-4];
	sub.f32 	%f293, %f292, %f387;
	fma.rn.f32 	%f294, %f293, 0f3BBB989D, 0f3F000000;
	cvt.sat.f32.f32 	%f295, %f294;
	fma.rm.f32 	%f296, %f295, %f281, %f280;
	add.f32 	%f297, %f296, 0fCB40007F;
	neg.f32 	%f298, %f297;
	fma.rn.f32 	%f299, %f293, 0f3FB8AA3B, %f298;
	fma.rn.f32 	%f300, %f293, 0f32A57060, %f299;
	mov.b32 	%r78, %f296;
	shl.b32 	%r79, %r78, 23;
	mov.b32 	%f301, %r79;
	ex2.approx.ftz.f32 	%f302, %f300;
	mul.f32 	%f303, %f302, %f301;
	div.rn.f32 	%f304, %f303, %f395;
	max.f32 	%f305, %f304, 0f322BCC77;
	st.global.f32 	[%rd57+-4], %f305;
	ld.global.f32 	%f306, [%rd58];
	sub.f32 	%f307, %f306, %f387;
	fma.rn.f32 	%f308, %f307, 0f3BBB989D, 0f3F000000;
	cvt.sat.f32.f32 	%f309, %f308;
	fma.rm.f32 	%f310, %f309, %f281, %f280;
	add.f32 	%f311, %f310, 0fCB40007F;
	neg.f32 	%f312, %f311;
	fma.rn.f32 	%f313, %f307, 0f3FB8AA3B, %f312;
	fma.rn.f32 	%f314, %f307, 0f32A57060, %f313;
	mov.b32 	%r80, %f310;
	shl.b32 	%r81, %r80, 23;
	mov.b32 	%f315, %r81;
	ex2.approx.ftz.f32 	%f316, %f314;
	mul.f32 	%f317, %f316, %f315;
	div.rn.f32 	%f318, %f317, %f395;
	max.f32 	%f319, %f318, 0f322BCC77;
	st.global.f32 	[%rd57], %f319;
	ld.global.f32 	%f320, [%rd58+4];
	sub.f32 	%f321, %f320, %f387;
	fma.rn.f32 	%f322, %f321, 0f3BBB989D, 0f3F000000;
	cvt.sat.f32.f32 	%f323, %f322;
	fma.rm.f32 	%f324, %f323, %f281, %f280;
	add.f32 	%f325, %f324, 0fCB40007F;
	neg.f32 	%f326, %f325;
	fma.rn.f32 	%f327, %f321, 0f3FB8AA3B, %f326;
	fma.rn.f32 	%f328, %f321, 0f32A57060, %f327;
	mov.b32 	%r82, %f324;
	shl.b32 	%r83, %r82, 23;
	mov.b32 	%f329, %r83;
	ex2.approx.ftz.f32 	%f330, %f328;
	mul.f32 	%f331, %f330, %f329;
	div.rn.f32 	%f332, %f331, %f395;
	max.f32 	%f333, %f332, 0f322BCC77;
	st.global.f32 	[%rd57+4], %f333;
	add.s32 	%r100, %r100, 4;
	add.s64 	%rd58, %rd58, 16;
	add.s64 	%rd57, %rd57, 16;
	setp.ne.s32 	%p22, %r100, 0;
	@%p22 bra 	$L__BB4_29;
$L__BB4_30:
	setp.eq.s32 	%p23, %r26, 0;
	@%p23 bra 	$L__BB4_35;
	setp.eq.s32 	%p24, %r26, 1;
	@%p24 bra 	$L__BB4_33;
	cvt.u64.u32 	%rd42, %r101;
	mul.wide.u32 	%rd43, %r101, 4;
	add.s64 	%rd44, %rd4, %rd43;
	ld.global.f32 	%f334, [%rd44];
	sub.f32 	%f335, %f334, %f387;
	fma.rn.f32 	%f336, %f335, 0f3BBB989D, 0f3F000000;
	cvt.sat.f32.f32 	%f337, %f336;
	mov.f32 	%f338, 0f4B400001;
	mov.f32 	%f339, 0f437C0000;
	fma.rm.f32 	%f340, %f337, %f339, %f338;
	add.f32 	%f341, %f340, 0fCB40007F;
	neg.f32 	%f342, %f341;
	fma.rn.f32 	%f343, %f335, 0f3FB8AA3B, %f342;
	fma.rn.f32 	%f344, %f335, 0f32A57060, %f343;
	mov.b32 	%r84, %f340;
	shl.b32 	%r85, %r84, 23;
	mov.b32 	%f345, %r85;
	ex2.approx.ftz.f32 	%f346, %f344;
	mul.f32 	%f347, %f346, %f345;
	div.rn.f32 	%f348, %f347, %f395;
	max.f32 	%f349, %f348, 0f322BCC77;
	add.s64 	%rd45, %rd42, %rd3;
	shl.b64 	%rd46, %rd45, 2;
	add.s64 	%rd47, %rd1, %rd46;
	st.global.f32 	[%rd47], %f349;
	ld.global.f32 	%f350, [%rd44+4];
	sub.f32 	%f351, %f350, %f387;
	fma.rn.f32 	%f352, %f351, 0f3BBB989D, 0f3F000000;
	cvt.sat.f32.f32 	%f353, %f352;
	fma.rm.f32 	%f354, %f353, %f339, %f338;
	add.f32 	%f355, %f354, 0fCB40007F;
	neg.f32 	%f356, %f355;
	fma.rn.f32 	%f357, %f351, 0f3FB8AA3B, %f356;
	fma.rn.f32 	%f358, %f351, 0f32A57060, %f357;
	mov.b32 	%r86, %f354;
	shl.b32 	%r87, %r86, 23;
	mov.b32 	%f359, %r87;
	ex2.approx.ftz.f32 	%f360, %f358;
	mul.f32 	%f361, %f360, %f359;
	div.rn.f32 	%f362, %f361, %f395;
	max.f32 	%f363, %f362, 0f322BCC77;
	st.global.f32 	[%rd47+4], %f363;
	add.s32 	%r101, %r101, 2;
$L__BB4_33:
	and.b32  	%r88, %r36, 1;
	setp.eq.b32 	%p25, %r88, 1;
	not.pred 	%p26, %p25;
	@%p26 bra 	$L__BB4_35;
	cvt.u64.u32 	%rd48, %r101;
	mul.wide.u32 	%rd49, %r101, 4;
	add.s64 	%rd50, %rd4, %rd49;
	ld.global.f32 	%f364, [%rd50];
	sub.f32 	%f365, %f364, %f387;
	fma.rn.f32 	%f366, %f365, 0f3BBB989D, 0f3F000000;
	cvt.sat.f32.f32 	%f367, %f366;
	mov.f32 	%f368, 0f4B400001;
	mov.f32 	%f369, 0f437C0000;
	fma.rm.f32 	%f370, %f367, %f369, %f368;
	add.f32 	%f371, %f370, 0fCB40007F;
	neg.f32 	%f372, %f371;
	fma.rn.f32 	%f373, %f365, 0f3FB8AA3B, %f372;
	fma.rn.f32 	%f374, %f365, 0f32A57060, %f373;
	mov.b32 	%r89, %f370;
	shl.b32 	%r90, %r89, 23;
	mov.b32 	%f375, %r90;
	ex2.approx.ftz.f32 	%f376, %f374;
	mul.f32 	%f377, %f376, %f375;
	div.rn.f32 	%f378, %f377, %f395;
	max.f32 	%f379, %f378, 0f322BCC77;
	add.s64 	%rd51, %rd48, %rd3;
	shl.b64 	%rd52, %rd51, 2;
	add.s64 	%rd53, %rd1, %rd52;
	st.global.f32 	[%rd53], %f379;
$L__BB4_35:
	ret;

}
	// .globl	_Z18crossEntropyKernelPfS_Piii
.visible .entry _Z18crossEntropyKernelPfS_Piii(
	.param .u64 .ptr .align 1 _Z18crossEntropyKernelPfS_Piii_param_0,
	.param .u64 .ptr .align 1 _Z18crossEntropyKernelPfS_Piii_param_1,
	.param .u64 .ptr .align 1 _Z18crossEntropyKernelPfS_Piii_param_2,
	.param .u32 _Z18crossEntropyKernelPfS_Piii_param_3,
	.param .u32 _Z18crossEntropyKernelPfS_Piii_param_4
)
{
	.reg .pred 	%p<5>;
	.reg .b32 	%r<12>;
	.reg .b32 	%f<24>;
	.reg .b64 	%rd<15>;

	ld.param.u64 	%rd1, [_Z18crossEntropyKernelPfS_Piii_param_0];
	ld.param.u64 	%rd2, [_Z18crossEntropyKernelPfS_Piii_param_1];
	ld.param.u64 	%rd3, [_Z18crossEntropyKernelPfS_Piii_param_2];
	ld.param.u32 	%r3, [_Z18crossEntropyKernelPfS_Piii_param_3];
	ld.param.u32 	%r2, [_Z18crossEntropyKernelPfS_Piii_param_4];
	mov.u32 	%r4, %ctaid.x;
	mov.u32 	%r5, %ntid.x;
	mov.u32 	%r6, %tid.x;
	mad.lo.s32 	%r1, %r4, %r5, %r6;
	setp.ge.s32 	%p1, %r1, %r3;
	@%p1 bra 	$L__BB5_2;
	cvta.to.global.u64 	%rd4, %rd3;
	cvta.to.global.u64 	%rd5, %rd2;
	cvta.to.global.u64 	%rd6, %rd1;
	mul.lo.s32 	%r7, %r2, %r1;
	cvt.s64.s32 	%rd7, %r7;
	mul.wide.s32 	%rd8, %r1, 4;
	add.s64 	%rd9, %rd4, %rd8;
	ld.global.s32 	%rd10, [%rd9];
	add.s64 	%rd11, %rd10, %rd7;
	shl.b64 	%rd12, %rd11, 2;
	add.s64 	%rd13, %rd5, %rd12;
	ld.global.f32 	%f1, [%rd13];
	setp.lt.f32 	%p2, %f1, 0f00800000;
	mul.f32 	%f2, %f1, 0f4B000000;
	selp.f32 	%f3, %f2, %f1, %p2;
	selp.f32 	%f4, 0fC1B80000, 0f00000000, %p2;
	mov.b32 	%r8, %f3;
	add.s32 	%r9, %r8, -1059760811;
	and.b32  	%r10, %r9, -8388608;
	sub.s32 	%r11, %r8, %r10;
	mov.b32 	%f5, %r11;
	cvt.rn.f32.s32 	%f6, %r10;
	fma.rn.f32 	%f7, %f6, 0f34000000, %f4;
	add.f32 	%f8, %f5, 0fBF800000;
	fma.rn.f32 	%f9, %f8, 0fBE055027, 0f3E1039F6;
	fma.rn.f32 	%f10, %f9, %f8, 0fBDF8CDCC;
	fma.rn.f32 	%f11, %f10, %f8, 0f3E0F2955;
	fma.rn.f32 	%f12, %f11, %f8, 0fBE2AD8B9;
	fma.rn.f32 	%f13, %f12, %f8, 0f3E4CED0B;
	fma.rn.f32 	%f14, %f13, %f8, 0fBE7FFF22;
	fma.rn.f32 	%f15, %f14, %f8, 0f3EAAAA78;
	fma.rn.f32 	%f16, %f15, %f8, 0fBF000000;
	mul.f32 	%f17, %f8, %f16;
	fma.rn.f32 	%f18, %f17, %f8, %f8;
	fma.rn.f32 	%f19, %f7, 0f3F317218, %f18;
	setp.gt.u32 	%p3, %r8, 2139095039;
	fma.rn.f32 	%f20, %f3, 0f7F800000, 0f7F800000;
	selp.f32 	%f21, %f20, %f19, %p3;
	setp.eq.f32 	%p4, %f3, 0f00000000;
	neg.f32 	%f22, %f21;
	selp.f32 	%f23, 0f7F800000, %f22, %p4;
	add.s64 	%rd14, %rd6, %rd8;
	st.global.f32 	[%rd14], %f23;
$L__BB5_2:
	ret;

}


// ===== COMPILED SASS (sm_100) =====

	.target	sm_100

	.elftype	@"ET_EXEC"


//--------------------- .note.nv.tkinfo           --------------------------
	.section	.note.nv.tkinfo,"",@"SHT_NOTE"
	.sectionflags	@"SHF_NOTE_NV_TKINFO"
	.tkinfo
        /*0018*/ 	.word	0x00000002
        /*0030*/ 	.string	""
        /*0030*/ 	.string	"ptxas"
        /*0030*/ 	.string	"Cuda compilation tools, release 13.0, V13.0.88"
        /*0030*/ 	.string	"Build cuda_13.0.r13.0/compiler.36424714_0"
        /*0030*/ 	.string	"-arch sm_100 -m 64 "



//--------------------- .note.nv.cuinfo           --------------------------
	.section	.note.nv.cuinfo,"",@"SHT_NOTE"
	.sectionflags	@"SHF_NOTE_NV_CUINFO"
        /*0018*/ 	.short	0x0002
        /*001a*/ 	.short	0x0064
        /*001c*/ 	.short	0x0082
	.zero		2


//--------------------- .nv.info                  --------------------------
	.section	.nv.info,"",@"SHT_CUDA_INFO"
	.align	4


	//----- nvinfo : EIATTR_REGCOUNT
	.align		4
        /*0000*/ 	.byte	0x04, 0x2f
        /*0002*/ 	.short	(.L_12 - .L_11)
	.align		4
.L_11:
        /*0004*/ 	.word	index@(_Z11test_kernelPfS_i)
        /*0008*/ 	.word	0x0000000a


	//----- nvinfo : EIATTR_FRAME_SIZE
	.align		4
.L_12:
        /*000c*/ 	.byte	0x04, 0x11
        /*000e*/ 	.short	(.L_14 - .L_13)
	.align		4
.L_13:
        /*0010*/ 	.word	index@(_Z11test_kernelPfS_i)
        /*0014*/ 	.word	0x00000000


	//----- nvinfo : EIATTR_REGCOUNT
	.align		4
.L_14:
        /*0018*/ 	.byte	0x04, 0x2f
        /*001a*/ 	.short	(.L_16 - .L_15)
	.align		4
.L_15:
        /*001c*/ 	.word	index@(_Z32populateTensorRandomNormalKernelPfiffi)
        /*0020*/ 	.word	0x00000013


	//----- nvinfo : EIATTR_FRAME_SIZE
	.align		4
.L_16:
        /*0024*/ 	.byte	0x04, 0x11
        /*0026*/ 	.short	(.L_18 - .L_17)
	.align		4
.L_17:
        /*0028*/ 	.word	index@($__internal_1_$__cuda_sm20_sqrt_rn_f32_slowpath)
        /*002c*/ 	.word	0x00000000


	//----- nvinfo : EIATTR_FRAME_SIZE
	.align		4
.L_18:
        /*0030*/ 	.byte	0x04, 0x11
        /*0032*/ 	.short	(.L_20 - .L_19)
	.align		4
.L_19:
        /*0034*/ 	.word	index@(_Z32populateTensorRandomNormalKernelPfiffi)
        /*0038*/ 	.word	0x00000000


	//----- nvinfo : EIATTR_REGCOUNT
	.align		4
.L_20:
        /*003c*/ 	.byte	0x04, 0x2f
        /*003e*/ 	.short	(.L_22 - .L_21)
	.align		4
.L_21:
        /*0040*/ 	.word	index@(_Z23matrixMultiplyAddKernelPfS_S_S_iii)
        /*0044*/ 	.word	0x00000020


	//----- nvinfo : EIATTR_FRAME_SIZE
	.align		4
.L_22:
        /*0048*/ 	.byte	0x04, 0x11
        /*004a*/ 	.short	(.L_24 - .L_23)
	.align		4
.L_23:
        /*004c*/ 	.word	index@(_Z23matrixMultiplyAddKernelPfS_S_S_iii)
        /*0050*/ 	.word	0x00000000


	//----- nvinfo : EIATTR_REGCOUNT
	.align		4
.L_24:
        /*0054*/ 	.byte	0x04, 0x2f
        /*0056*/ 	.short	(.L_26 - .L_25)
	.align		4
.L_25:
        /*0058*/ 	.word	index@(_Z10tanhKernelPfS_i)
        /*005c*/ 	.word	0x0000000e


	//----- nvinfo : EIATTR_FRAME_SIZE
	.align		4
.L_26:
        /*0060*/ 	.byte	0x04, 0x11
        /*0062*/ 	.short	(.L_28 - .L_27)
	.align		4
.L_27:
        /*0064*/ 	.word	index@(_Z10tanhKernelPfS_i)
        /*0068*/ 	.word	0x00000000


	//----- nvinfo : EIATTR_REGCOUNT
	.align		4
.L_28:
        /*006c*/ 	.byte	0x04, 0x2f
        /*006e*/ 	.short	(.L_30 - .L_29)
	.align		4
.L_29:
        /*0070*/ 	.word	index@(_Z13softmaxKernelPfS_ii)
        /*0074*/ 	.word	0x00000020


	//----- nvinfo : EIATTR_FRAME_SIZE
	.align		4
.L_30:
        /*0078*/ 	.byte	0x04, 0x11
        /*007a*/ 	.short	(.L_32 - .L_31)
	.align		4
.L_31:
        /*007c*/ 	.word	index@($__internal_0_$__cuda_sm3x_div_rn_noftz_f32_slowpath)
        /*0080*/ 	.word	0x00000000


	//----- nvinfo : EIATTR_FRAME_SIZE
	.align		4
.L_32:
        /*0084*/ 	.byte	0x04, 0x11
        /*0086*/ 	.short	(.L_34 - .L_33)
	.align		4
.L_33:
        /*0088*/ 	.word	index@(_Z13softmaxKernelPfS_ii)
        /*008c*/ 	.word	0x00000000


	//----- nvinfo : EIATTR_REGCOUNT
	.align		4
.L_34:
        /*0090*/ 	.byte	0x04, 0x2f
        /*0092*/ 	.short	(.L_36 - .L_35)
	.align		4
.L_35:
        /*0094*/ 	.word	index@(_Z18crossEntropyKernelPfS_Piii)
        /*0098*/ 	.word	0x0000000b


	//----- nvinfo : EIATTR_FRAME_SIZE
	.align		4
.L_36:
        /*009c*/ 	.byte	0x04, 0x11
        /*009e*/ 	.short	(.L_38 - .L_37)
	.align		4
.L_37:
        /*00a0*/ 	.word	index@(_Z18crossEntropyKernelPfS_Piii)
        /*00a4*/ 	.word	0x00000000


	//----- nvinfo : EIATTR_MIN_STACK_SIZE
	.align		4
.L_38:
        /*00a8*/ 	.byte	0x04, 0x12
        /*00aa*/ 	.short	(.L_40 - .L_39)
	.align		4
.L_39:
        /*00ac*/ 	.word	index@(_Z18crossEntropyKernelPfS_Piii)
        /*00b0*/ 	.word	0x00000000


	//----- nvinfo : EIATTR_MIN_STACK_SIZE
	.align		4
.L_40:
        /*00b4*/ 	.byte	0x04, 0x12
        /*00b6*/ 	.short	(.L_42 - .L_41)
	.align		4
.L_41:
        /*00b8*/ 	.word	index@(_Z13softmaxKernelPfS_ii)
        /*00bc*/ 	.word	0x00000000


	//----- nvinfo : EIATTR_MIN_STACK_SIZE
	.align		4
.L_42:
        /*00c0*/ 	.byte	0x04, 0x12
        /*00c2*/ 	.short	(.L_44 - .L_43)
	.align		4
.L_43:
        /*00c4*/ 	.word	index@(_Z10tanhKernelPfS_i)
        /*00c8*/ 	.word	0x00000000


	//----- nvinfo : EIATTR_MIN_STACK_SIZE
	.align		4
.L_44:
        /*00cc*/ 	.byte	0x04, 0x12
        /*00ce*/ 	.short	(.L_46 - .L_45)
	.align		4
.L_45:
        /*00d0*/ 	.word	index@(_Z23matrixMultiplyAddKernelPfS_S_S_iii)
        /*00d4*/ 	.word	0x00000000


	//----- nvinfo : EIATTR_MIN_STACK_SIZE
	.align		4
.L_46:
        /*00d8*/ 	.byte	0x04, 0x12
        /*00da*/ 	.short	(.L_48 - .L_47)
	.align		4
.L_47:
        /*00dc*/ 	.word	index@(_Z32populateTensorRandomNormalKernelPfiffi)
        /*00e0*/ 	.word	0x00000000


	//----- nvinfo : EIATTR_MIN_STACK_SIZE
	.align		4
.L_48:
        /*00e4*/ 	.byte	0x04, 0x12
        /*00e6*/ 	.short	(.L_50 - .L_49)
	.align		4
.L_49:
        /*00e8*/ 	.word	index@(_Z11test_kernelPfS_i)
        /*00ec*/ 	.word	0x00000000
.L_50:


//--------------------- .nv.compat                --------------------------
	.section	.nv.compat,"",@"SHT_CUDA_COMPAT_INFO"
	.align	4
        /*0000*/ 	.byte	0x02, 0x09, 0x00, 0x00, 0x02, 0x02, 0x01, 0x00, 0x02, 0x05, 0x05, 0x00, 0x03, 0x07, 0x01, 0x01
        /*0010*/ 	.byte	0x02, 0x03, 0x00, 0x00, 0x02, 0x06, 0x01, 0x00, 0x04, 0x0b, 0x08, 0x00, 0x01, 0x00, 0x00, 0x00
        /*0020*/ 	.byte	0x00, 0x00, 0x00, 0x00


//--------------------- .nv.info._Z18crossEntropyKernelPfS_Piii --------------------------
	.section	.nv.info._Z18crossEntropyKernelPfS_Piii,"",@"SHT_CUDA_INFO"
	.sectionflags	@""
	.align	4


	//----- nvinfo : EIATTR_CUDA_API_VERSION
	.align		4
        /*0000*/ 	.byte	0x04, 0x37
        /*0002*/ 	.short	(.L_52 - .L_51)
.L_51:
        /*0004*/ 	.word	0x00000082


	//----- nvinfo : EIATTR_KPARAM_INFO
	.align		4
.L_52:
        /*0008*/ 	.byte	0x04, 0x17
        /*000a*/ 	.short	(.L_54 - .L_53)
.L_53:
        /*000c*/ 	.word	0x00000000
        /*0010*/ 	.short	0x0004
        /*0012*/ 	.short	0x001c
        /*0014*/ 	.byte	0x00, 0xf0, 0x11, 0x00


	//----- nvinfo : EIATTR_KPARAM_INFO
	.align		4
.L_54:
        /*0018*/ 	.byte	0x04, 0x17
        /*001a*/ 	.short	(.L_56 - .L_55)
.L_55:
        /*001c*/ 	.word	0x00000000
        /*0020*/ 	.short	0x0003
        /*0022*/ 	.short	0x0018
        /*0024*/ 	.byte	0x00, 0xf0, 0x11, 0x00


	//----- nvinfo : EIATTR_KPARAM_INFO
	.align		4
.L_56:
        /*0028*/ 	.byte	0x04, 0x17
        /*002a*/ 	.short	(.L_58 - .L_57)
.L_57:
        /*002c*/ 	.word	0x00000000
        /*0030*/ 	.short	0x0002
        /*0032*/ 	.short	0x0010
        /*0034*/ 	.byte	0x00, 0xf5, 0x21, 0x00


	//----- nvinfo : EIATTR_KPARAM_INFO
	.align		4
.L_58:
        /*0038*/ 	.byte	0x04, 0x17
        /*003a*/ 	.short	(.L_60 - .L_59)
.L_59:
        /*003c*/ 	.word	0x00000000
        /*0040*/ 	.short	0x0001
        /*0042*/ 	.short	0x0008
        /*0044*/ 	.byte	0x00, 0xf5, 0x21, 0x00


	//----- nvinfo : EIATTR_KPARAM_INFO
	.align		4
.L_60:
        /*0048*/ 	.byte	0x04, 0x17
        /*004a*/ 	.short	(.L_62 - .L_61)
.L_61:
        /*004c*/ 	.word	0x00000000
        /*0050*/ 	.short	0x0000
        /*0052*/ 	.short	0x0000
        /*0054*/ 	.byte	0x00, 0xf5, 0x21, 0x00


	//----- nvinfo : EIATTR_SPARSE_MMA_MASK
	.align		4
.L_62:
        /*0058*/ 	.byte	0x03, 0x50
        /*005a*/ 	.short	0x0000


	//----- nvinfo : EIATTR_MAXREG_COUNT
	.align		4
        /*005c*/ 	.byte	0x03, 0x1b
        /*005e*/ 	.short	0x00ff


	//----- nvinfo : EIATTR_MERCURY_ISA_VERSION
	.align		4
        /*0060*/ 	.byte	0x03, 0x5f
        /*0062*/ 	.short	0x0101


	//----- nvinfo : EIATTR_VRC_CTA_INIT_COUNT
	.align		4
        /*0064*/ 	.byte	0x02, 0x4a
	.zero		1
	.zero		1


	//----- nvinfo : EIATTR_EXIT_INSTR_OFFSETS
	.align		4
        /*0068*/ 	.byte	0x04, 0x1c
        /*006a*/ 	.short	(.L_64 - .L_63)


	//   ....[0]....
.L_63:
        /*006c*/ 	.word	0x00000070


	//   ....[1]....
        /*0070*/ 	.word	0x00000320


	//----- nvinfo : EIATTR_CBANK_PARAM_SIZE
	.align		4
.L_64:
        /*0074*/ 	.byte	0x03, 0x19
        /*0076*/ 	.short	0x0020


	//----- nvinfo : EIATTR_PARAM_CBANK
	.align		4
        /*0078*/ 	.byte	0x04, 0x0a
        /*007a*/ 	.short	(.L_66 - .L_65)
	.align		4
.L_65:
        /*007c*/ 	.word	index@(.nv.constant0._Z18crossEntropyKernelPfS_Piii)
        /*0080*/ 	.short	0x0380
        /*0082*/ 	.short	0x0020


	//----- nvinfo : EIATTR_SW_WAR
	.align		4
.L_66:
        /*0084*/ 	.byte	0x04, 0x36
        /*0086*/ 	.short	(.L_68 - .L_67)
.L_67:
        /*0088*/ 	.word	0x00000008
.L_68:


//--------------------- .nv.info._Z13softmaxKernelPfS_ii --------------------------
	.section	.nv.info._Z13softmaxKernelPfS_ii,"",@"SHT_CUDA_INFO"
	.sectionflags	@""
	.align	4


	//----- nvinfo : EIATTR_CUDA_API_VERSION
	.align		4
        /*0000*/ 	.byte	0x04, 0x37
        /*0002*/ 	.short	(.L_70 - .L_69)
.L_69:
        /*0004*/ 	.word	0x00000082


	//----- nvinfo : EIATTR_KPARAM_INFO
	.align		4
.L_70:
        /*0008*/ 	.byte	0x04, 0x17
        /*000a*/ 	.short	(.L_72 - .L_71)
.L_71:
        /*000c*/ 	.word	0x00000000
        /*0010*/ 	.short	0x0003
        /*0012*/ 	.short	0x0014
        /*0014*/ 	.byte	0x00, 0xf0, 0x11, 0x00


	//----- nvinfo : EIATTR_KPARAM_INFO
	.align		4
.L_72:
        /*0018*/ 	.byte	0x04, 0x17
        /*001a*/ 	.short	(.L_74 - .L_73)
.L_73:
        /*001c*/ 	.word	0x00000000
        /*0020*/ 	.short	0x0002
        /*0022*/ 	.short	0x0010
        /*0024*/ 	.byte	0x00, 0xf0, 0x11, 0x00


	//----- nvinfo : EIATTR_KPARAM_INFO
	.align		4
.L_74:
        /*0028*/ 	.byte	0x04, 0x17
        /*002a*/ 	.short	(.L_76 - .L_75)
.L_75:
        /*002c*/ 	.word	0x00000000
        /*0030*/ 	.short	0x0001
        /*0032*/ 	.short	0x0008
        /*0034*/ 	.byte	0x00, 0xf5, 0x21, 0x00


	//----- nvinfo : EIATTR_KPARAM_INFO
	.align		4
.L_76:
        /*0038*/ 	.byte	0x04, 0x17
        /*003a*/ 	.short	(.L_78 - .L_77)
.L_77:
        /*003c*/ 	.word	0x00000000
        /*0040*/ 	.short	0x0000
        /*0042*/ 	.short	0x0000
        /*0044*/ 	.byte	0x00, 0xf5, 0x21, 0x00


	//----- nvinfo : EIATTR_SPARSE_MMA_MASK
	.align		4
.L_78:
        /*0048*/ 	.byte	0x03, 0x50
        /*004a*/ 	.short	0x0000


	//----- nvinfo : EIATTR_MAXREG_COUNT
	.align		4
        /*004c*/ 	.byte	0x03, 0x1b
        /*004e*/ 	.short	0x00ff


	//----- nvinfo : EIATTR_MERCURY_ISA_VERSION
	.align		4
        /*0050*/ 	.byte	0x03, 0x5f
        /*0052*/ 	.short	0x0101


	//----- nvinfo : EIATTR_VRC_CTA_INIT_COUNT
	.align		4
        /*0054*/ 	.byte	0x02, 0x4a
	.zero		1
	.zero		1


	//----- nvinfo : EIATTR_EXIT_INSTR_OFFSETS
	.align		4
        /*0058*/ 	.byte	0x04, 0x1c
        /*005a*/ 	.short	(.L_80 - .L_79)


	//   ....[0]....
.L_79:
        /*005c*/ 	.word	0x00000070


	//   ....[1]....
        /*0060*/ 	.word	0x00001380


	//   ....[2]....
        /*0064*/ 	.word	0x00001bc0


	//   ....[3]....
        /*0068*/ 	.word	0x00001ff0


	//   ....[4]....
        /*006c*/ 	.word	0x00002210


	//----- nvinfo : EIATTR_CRS_STACK_SIZE
	.align		4
.L_80:
        /*0070*/ 	.byte	0x04, 0x1e
        /*0072*/ 	.short	(.L_82 - .L_81)
.L_81:
        /*0074*/ 	.word	0x00000000


	//----- nvinfo : EIATTR_CBANK_PARAM_SIZE
	.align		4
.L_82:
        /*0078*/ 	.byte	0x03, 0x19
        /*007a*/ 	.short	0x0018


	//----- nvinfo : EIATTR_PARAM_CBANK
	.align		4
        /*007c*/ 	.byte	0x04, 0x0a
        /*007e*/ 	.short	(.L_84 - .L_83)
	.align		4
.L_83:
        /*0080*/ 	.word	index@(.nv.constant0._Z13softmaxKernelPfS_ii)
        /*0084*/ 	.short	0x0380
        /*0086*/ 	.short	0x0018


	//----- nvinfo : EIATTR_SW_WAR
	.align		4
.L_84:
        /*0088*/ 	.byte	0x04, 0x36
        /*008a*/ 	.short	(.L_86 - .L_85)
.L_85:
        /*008c*/ 	.word	0x00000008
.L_86:


//--------------------- .nv.info._Z10tanhKernelPfS_i --------------------------
	.section	.nv.info._Z10tanhKernelPfS_i,"",@"SHT_CUDA_INFO"
	.sectionflags	@""
	.align	4


	//----- nvinfo : EIATTR_CUDA_API_VERSION
	.align		4
        /*0000*/ 	.byte	0x04, 0x37
        /*0002*/ 	.short	(.L_88 - .L_87)
.L_87:
        /*0004*/ 	.word	0x00000082


	//----- nvinfo : EIATTR_KPARAM_INFO
	.align		4
.L_88:
        /*0008*/ 	.byte	0x04, 0x17
        /*000a*/ 	.short	(.L_90 - .L_89)
.L_89:
        /*000c*/ 	.word	0x00000000
        /*0010*/ 	.short	0x0002
        /*0012*/ 	.short	0x0010
        /*0014*/ 	.byte	0x00, 0xf0, 0x11, 0x00


	//----- nvinfo : EIATTR_KPARAM_INFO
	.align		4
.L_90:
        /*0018*/ 	.byte	0x04, 0x17
        /*001a*/ 	.short	(.L_92 - .L_91)
.L_91:
        /*001c*/ 	.word	0x00000000
        /*0020*/ 	.short	0x0001
        /*0022*/ 	.short	0x0008
        /*0024*/ 	.byte	0x00, 0xf5, 0x21, 0x00


	//----- nvinfo : EIATTR_KPARAM_INFO
	.align		4
.L_92:
        /*0028*/ 	.byte	0x04, 0x17
        /*002a*/ 	.short	(.L_94 - .L_93)
.L_93:
        /*002c*/ 	.word	0x00000000
        /*0030*/ 	.short	0x0000
        /*0032*/ 	.short	0x0000
        /*0034*/ 	.byte	0x00, 0xf5, 0x21, 0x00


	//----- nvinfo : EIATTR_SPARSE_MMA_MASK
	.align		4
.L_94:
        /*0038*/ 	.byte	0x03, 0x50
        /*003a*/ 	.short	0x0000


	//----- nvinfo : EIATTR_MAXREG_COUNT
	.align		4
        /*003c*/ 	.byte	0x03, 0x1b
        /*003e*/ 	.short	0x00ff


	//----- nvinfo : EIATTR_MERCURY_ISA_VERSION
	.align		4
        /*0040*/ 	.byte	0x03, 0x5f
        /*0042*/ 	.short	0x0101


	//----- nvinfo : EIATTR_VRC_CTA_INIT_COUNT
	.align		4
        /*0044*/ 	.byte	0x02, 0x4a
	.zero		1
	.zero		1


	//----- nvinfo : EIATTR_EXIT_INSTR_OFFSETS
	.align		4
        /*0048*/ 	.byte	0x04, 0x1c
        /*004a*/ 	.short	(.L_96 - .L_95)


	//   ....[0]....
.L_95:
        /*004c*/ 	.word	0x00000070


	//   ....[1]....
        /*0050*/ 	.word	0x00000200


	//----- nvinfo : EIATTR_CBANK_PARAM_SIZE
	.align		4
.L_96:
        /*0054*/ 	.byte	0x03, 0x19
        /*0056*/ 	.short	0x0014


	//----- nvinfo : EIATTR_PARAM_CBANK
	.align		4
        /*0058*/ 	.byte	0x04, 0x0a
        /*005a*/ 	.short	(.L_98 - .L_97)
	.align		4
.L_97:
        /*005c*/ 	.word	index@(.nv.constant0._Z10tanhKernelPfS_i)
        /*0060*/ 	.short	0x0380
        /*0062*/ 	.short	0x0014


	//----- nvinfo : EIATTR_SW_WAR
	.align		4
.L_98:
        /*0064*/ 	.byte	0x04, 0x36
        /*0066*/ 	.short	(.L_100 - .L_99)
.L_99:
        /*0068*/ 	.word	0x00000008
.L_100:


//--------------------- .nv.info._Z23matrixMultiplyAddKernelPfS_S_S_iii --------------------------
	.section	.nv.info._Z23matrixMultiplyAddKernelPfS_S_S_iii,"",@"SHT_CUDA_INFO"
	.sectionflags	@""
	.align	4


	//----- nvinfo : EIATTR_CUDA_API_VERSION
	.align		4
        /*0000*/ 	.byte	0x04, 0x37
        /*0002*/ 	.short	(.L_102 - .L_101)
.L_101:
        /*0004*/ 	.word	0x00000082


	//----- nvinfo : EIATTR_KPARAM_INFO
	.align		4
.L_102:
        /*0008*/ 	.byte	0x04, 0x17
        /*000a*/ 	.short	(.L_104 - .L_103)
.L_103:
        /*000c*/ 	.word	0x00000000
        /*0010*/ 	.short	0x0006
        /*0012*/ 	.short	0x0028
        /*0014*/ 	.byte	0x00, 0xf0, 0x11, 0x00


	//----- nvinfo : EIATTR_KPARAM_INFO
	.align		4
.L_104:
        /*0018*/ 	.byte	0x04, 0x17
        /*001a*/ 	.short	(.L_106 - .L_105)
.L_105:
        /*001c*/ 	.word	0x00000000
        /*0020*/ 	.short	0x0005
        /*0022*/ 	.short	0x0024
        /*0024*/ 	.byte	0x00, 0xf0, 0x11, 0x00


	//----- nvinfo : EIATTR_KPARAM_INFO
	.align		4
.L_106:
        /*0028*/ 	.byte	0x04, 0x17
        /*002a*/ 	.short	(.L_108 - .L_107)
.L_107:
        /*002c*/ 	.word	0x00000000
        /*0030*/ 	.short	0x0004
        /*0032*/ 	.short	0x0020
        /*0034*/ 	.byte	0x00, 0xf0, 0x11, 0x00


	//----- nvinfo : EIATTR_KPARAM_INFO
	.align		4
.L_108:
        /*0038*/ 	.byte	0x04, 0x17
        /*003a*/ 	.short	(.L_110 - .L_109)
.L_109:
        /*003c*/ 	.word	0x00000000
        /*0040*/ 	.short	0x0003
        /*0042*/ 	.short	0x0018
        /*0044*/ 	.byte	0x00, 0xf5, 0x21, 0x00


	//----- nvinfo : EIATTR_KPARAM_INFO
	.align		4
.L_110:
        /*0048*/ 	.byte	0x04, 0x17
        /*004a*/ 	.short	(.L_112 - .L_111)
.L_111:
        /*004c*/ 	.word	0x00000000
        /*0050*/ 	.short	0x0002
        /*0052*/ 	.short	0x0010
        /*0054*/ 	.byte	0x00, 0xf5, 0x21, 0x00


	//----- nvinfo : EIATTR_KPARAM_INFO
	.align		4
.L_112:
        /*0058*/ 	.byte	0x04, 0x17
        /*005a*/ 	.short	(.L_114 - .L_113)
.L_113:
        /*005c*/ 	.word	0x00000000
        /*0060*/ 	.short	0x0001
        /*0062*/ 	.short	0x0008
        /*0064*/ 	.byte	0x00, 0xf5, 0x21, 0x00


	//----- nvinfo : EIATTR_KPARAM_INFO
	.align		4
.L_114:
        /*0068*/ 	.byte	0x04, 0x17
        /*006a*/ 	.short	(.L_116 - .L_115)
.L_115:
        /*006c*/ 	.word	0x00000000
        /*0070*/ 	.short	0x0000
        /*0072*/ 	.short	0x0000
        /*0074*/ 	.byte	0x00, 0xf5, 0x21, 0x00


	//----- nvinfo : EIATTR_SPARSE_MMA_MASK
	.align		4
.L_116:
        /*0078*/ 	.byte	0x03, 0x50
        /*007a*/ 	.short	0x0000


	//----- nvinfo : EIATTR_MAXREG_COUNT
	.align		4
        /*007c*/ 	.byte	0x03, 0x1b
        /*007e*/ 	.short	0x00ff


	//----- nvinfo : EIATTR_MERCURY_ISA_VERSION
	.align		4
        /*0080*/ 	.byte	0x03, 0x5f
        /*0082*/ 	.short	0x0101


	//----- nvinfo : EIATTR_VRC_CTA_INIT_COUNT
	.align		4
        /*0084*/ 	.byte	0x02, 0x4a
	.zero		1
	.zero		1


	//----- nvinfo : EIATTR_EXIT_INSTR_OFFSETS
	.align		4
        /*0088*/ 	.byte	0x04, 0x1c
        /*008a*/ 	.short	(.L_118 - .L_117)


	//   ....[0]....
.L_117:
        /*008c*/ 	.word	0x00000220


	//   ....[1]....
        /*0090*/ 	.word	0x00000bc0


	//----- nvinfo : EIATTR_CBANK_PARAM_SIZE
	.align		4
.L_118:
        /*0094*/ 	.byte	0x03, 0x19
        /*0096*/ 	.short	0x002c


	//----- nvinfo : EIATTR_PARAM_CBANK
	.align		4
        /*0098*/ 	.byte	0x04, 0x0a
        /*009a*/ 	.short	(.L_120 - .L_119)
	.align		4
.L_119:
        /*009c*/ 	.word	index@(.nv.constant0._Z23matrixMultiplyAddKernelPfS_S_S_iii)
        /*00a0*/ 	.short	0x0380
        /*00a2*/ 	.short	0x002c


	//----- nvinfo : EIATTR_SW_WAR
	.align		4
.L_120:
        /*00a4*/ 	.byte	0x04, 0x36
        /*00a6*/ 	.short	(.L_122 - .L_121)
.L_121:
        /*00a8*/ 	.word	0x00000008
.L_122:


//--------------------- .nv.info._Z32populateTensorRandomNormalKernelPfiffi --------------------------
	.section	.nv.info._Z32populateTensorRandomNormalKernelPfiffi,"",@"SHT_CUDA_INFO"
	.sectionflags	@""
	.align	4


	//----- nvinfo : EIATTR_CUDA_API_VERSION
	.align		4
        /*0000*/ 	.byte	0x04, 0x37
        /*0002*/ 	.short	(.L_124 - .L_123)
.L_123:
        /*0004*/ 	.word	0x00000082


	//----- nvinfo : EIATTR_KPARAM_INFO
	.align		4
.L_124:
        /*0008*/ 	.byte	0x04, 0x17
        /*000a*/ 	.short	(.L_126 - .L_125)
.L_125:
        /*000c*/ 	.word	0x00000000
        /*0010*/ 	.short	0x0004
        /*0012*/ 	.short	0x0014
        /*0014*/ 	.byte	0x00, 0xf0, 0x11, 0x00


	//----- nvinfo : EIATTR_KPARAM_INFO
	.align		4
.L_126:
        /*0018*/ 	.byte	0x04, 0x17
        /*001a*/ 	.short	(.L_128 - .L_127)
.L_127:
        /*001c*/ 	.word	0x00000000
        /*0020*/ 	.short	0x0003
        /*0022*/ 	.short	0x0010
        /*0024*/ 	.byte	0x00, 0xf0, 0x11, 0x00


	//----- nvinfo : EIATTR_KPARAM_INFO
	.align		4
.L_128:
        /*0028*/ 	.byte	0x04, 0x17
        /*002a*/ 	.short	(.L_130 - .L_129)
.L_129:
        /*002c*/ 	.word	0x00000000
        /*0030*/ 	.short	0x0002
        /*0032*/ 	.short	0x000c
        /*0034*/ 	.byte	0x00, 0xf0, 0x11, 0x00


	//----- nvinfo : EIATTR_KPARAM_INFO
	.align		4
.L_130:
        /*0038*/ 	.byte	0x04, 0x17
        /*003a*/ 	.short	(.L_132 - .L_131)
.L_131:
        /*003c*/ 	.word	0x00000000
        /*0040*/ 	.short	0x0001
        /*0042*/ 	.short	0x0008
        /*0044*/ 	.byte	0x00, 0xf0, 0x11, 0x00


	//----- nvinfo : EIATTR_KPARAM_INFO
	.align		4
.L_132:
        /*0048*/ 	.byte	0x04, 0x17
        /*004a*/ 	.short	(.L_134 - .L_133)
.L_133:
        /*004c*/ 	.word	0x00000000
        /*0050*/ 	.short	0x0000
        /*0052*/ 	.short	0x0000
        /*0054*/ 	.byte	0x00, 0xf5, 0x21, 0x00


	//----- nvinfo : EIATTR_SPARSE_MMA_MASK
	.align		4
.L_134:
        /*0058*/ 	.byte	0x03, 0x50
        /*005a*/ 	.short	0x0000


	//----- nvinfo : EIATTR_MAXREG_COUNT
	.align		4
        /*005c*/ 	.byte	0x03, 0x1b
        /*005e*/ 	.short	0x00ff


	//----- nvinfo : EIATTR_MERCURY_ISA_VERSION
	.align		4
        /*0060*/ 	.byte	0x03, 0x5f
        /*0062*/ 	.short	0x0101


	//----- nvinfo : EIATTR_VRC_CTA_INIT_COUNT
	.align		4
        /*0064*/ 	.byte	0x02, 0x4a
	.zero		1
	.zero		1


	//----- nvinfo : EIATTR_EXIT_INSTR_OFFSETS
	.align		4
        /*0068*/ 	.byte	0x04, 0x1c
        /*006a*/ 	.short	(.L_136 - .L_135)


	//   ....[0]....
.L_135:
        /*006c*/ 	.word	0x00000070


	//   ....[1]....
        /*0070*/ 	.word	0x00000bb0


	//----- nvinfo : EIATTR_CRS_STACK_SIZE
	.align		4
.L_136:
        /*0074*/ 	.byte	0x04, 0x1e
        /*0076*/ 	.short	(.L_138 - .L_137)
.L_137:
        /*0078*/ 	.word	0x00000000


	//----- nvinfo : EIATTR_CBANK_PARAM_SIZE
	.align		4
.L_138:
        /*007c*/ 	.byte	0x03, 0x19
        /*007e*/ 	.short	0x0018


	//----- nvinfo : EIATTR_PARAM_CBANK
	.align		4
        /*0080*/ 	.byte	0x04, 0x0a
        /*0082*/ 	.short	(.L_140 - .L_139)
	.align		4
.L_139:
        /*0084*/ 	.word	index@(.nv.constant0._Z32populateTensorRandomNormalKernelPfiffi)
        /*0088*/ 	.short	0x0380
        /*008a*/ 	.short	0x0018


	//----- nvinfo : EIATTR_SW_WAR
	.align		4
.L_140:
        /*008c*/ 	.byte	0x04, 0x36
        /*008e*/ 	.short	(.L_142 - .L_141)
.L_141:
        /*0090*/ 	.word	0x00000008
.L_142:


//--------------------- .nv.info._Z11test_kernelPfS_i --------------------------
	.section	.nv.info._Z11test_kernelPfS_i,"",@"SHT_CUDA_INFO"
	.sectionflags	@""
	.align	4


	//----- nvinfo : EIATTR_CUDA_API_VERSION
	.align		4
        /*0000*/ 	.byte	0x04, 0x37
        /*0002*/ 	.short	(.L_144 - .L_143)
.L_143:
        /*0004*/ 	.word	0x00000082


	//----- nvinfo : EIATTR_KPARAM_INFO
	.align		4
.L_144:
        /*0008*/ 	.byte	0x04, 0x17
        /*000a*/ 	.short	(.L_146 - .L_145)
.L_145:
        /*000c*/ 	.word	0x00000000
        /*0010*/ 	.short	0x0002
        /*0012*/ 	.short	0x0010
        /*0014*/ 	.byte	0x00, 0xf0, 0x11, 0x00


	//----- nvinfo : EIATTR_KPARAM_INFO
	.align		4
.L_146:
        /*0018*/ 	.byte	0x04, 0x17
        /*001a*/ 	.short	(.L_148 - .L_147)
.L_147:
        /*001c*/ 	.word	0x00000000
        /*0020*/ 	.short	0x0001
        /*0022*/ 	.short	0x0008
        /*0024*/ 	.byte	0x00, 0xf5, 0x21, 0x00


	//----- nvinfo : EIATTR_KPARAM_INFO
	.align		4
.L_148:
        /*0028*/ 	.byte	0x04, 0x17
        /*002a*/ 	.short	(.L_150 - .L_149)
.L_149:
        /*002c*/ 	.word	0x00000000
        /*0030*/ 	.short	0x0000
        /*0032*/ 	.short	0x0000
        /*0034*/ 	.byte	0x00, 0xf5, 0x21, 0x00


	//----- nvinfo : EIATTR_SPARSE_MMA_MASK
	.align		4
.L_150:
        /*0038*/ 	.byte	0x03, 0x50
        /*003a*/ 	.short	0x0000


	//----- nvinfo : EIATTR_MAXREG_COUNT
	.align		4
        /*003c*/ 	.byte	0x03, 0x1b
        /*003e*/ 	.short	0x00ff


	//----- nvinfo : EIATTR_MERCURY_ISA_VERSION
	.align		4
        /*0040*/ 	.byte	0x03, 0x5f
        /*0042*/ 	.short	0x0101


	//----- nvinfo : EIATTR_VRC_CTA_INIT_COUNT
	.align		4
        /*0044*/ 	.byte	0x02, 0x4a
	.zero		1
	.zero		1


	//----- nvinfo : EIATTR_EXIT_INSTR_OFFSETS
	.align		4
        /*0048*/ 	.byte	0x04, 0x1c
        /*004a*/ 	.short	(.L_152 - .L_151)


	//   ....[0]....
.L_151:
        /*004c*/ 	.word	0x00000070


	//   ....[1]....
        /*0050*/ 	.word	0x000000f0


	//----- nvinfo : EIATTR_CBANK_PARAM_SIZE
	.align		4
.L_152:
        /*0054*/ 	.byte	0x03, 0x19
        /*0056*/ 	.short	0x0014


	//----- nvinfo : EIATTR_PARAM_CBANK
	.align		4
        /*0058*/ 	.byte	0x04, 0x0a
        /*005a*/ 	.short	(.L_154 - .L_153)
	.align		4
.L_153:
        /*005c*/ 	.word	index@(.nv.constant0._Z11test_kernelPfS_i)
        /*0060*/ 	.short	0x0380
        /*0062*/ 	.short	0x0014


	//----- nvinfo : EIATTR_SW_WAR
	.align		4
.L_154:
        /*0064*/ 	.byte	0x04, 0x36
        /*0066*/ 	.short	(.L_156 - .L_155)
.L_155:
        /*0068*/ 	.word	0x00000008
.L_156:


//--------------------- .nv.callgraph             --------------------------
	.section	.nv.callgraph,"",@"SHT_CUDA_CALLGRAPH"
	.align	4
	.sectionentsize	8
	.align		4
        /*0000*/ 	.word	0x00000000
	.align		4
        /*0004*/ 	.word	0xffffffff
	.align		4
        /*0008*/ 	.word	0x00000000
	.align		4
        /*000c*/ 	.word	0xfffffffe
	.align		4
        /*0010*/ 	.word	0x00000000
	.align		4
        /*0014*/ 	.word	0xfffffffd
	.align		4
        /*0018*/ 	.word	0x00000000
	.align		4
        /*001c*/ 	.word	0xfffffffc


//--------------------- .nv.constant4             --------------------------
	.section	.nv.constant4,"a",@progbits
	.align	8
	.align		8
.nv.constant4:
        /*0000*/ 	.dword	_ZN34_INTERNAL_dcbbea37_4_k_cu_508a07ab4cuda3std3__436_GLOBAL__N__dcbbea37_4_k_cu_508a07ab6ignoreE
	.align		8
        /*0008*/ 	.dword	_ZN34_INTERNAL_dcbbea37_4_k_cu_508a07ab4cuda3std3__45__cpo5beginE
	.align		8
        /*0010*/ 	.dword	_ZN34_INTERNAL_dcbbea37_4_k_cu_508a07ab4cuda3std3__45__cpo3endE
	.align		8
        /*0018*/ 	.dword	_ZN34_INTERNAL_dcbbea37_4_k_cu_508a07ab4cuda3std3__45__cpo6cbeginE
	.align		8
        /*0020*/ 	.dword	_ZN34_INTERNAL_dcbbea37_4_k_cu_508a07ab4cuda3std3__45__cpo4cendE
	.align		8
        /*0028*/ 	.dword	_ZN34_INTERNAL_dcbbea37_4_k_cu_508a07ab4cuda3std3__419piecewise_constructE
	.align		8
        /*0030*/ 	.dword	_ZN34_INTERNAL_dcbbea37_4_k_cu_508a07ab4cuda3std3__48in_placeE
	.align		8
        /*0038*/ 	.dword	_ZN34_INTERNAL_dcbbea37_4_k_cu_508a07ab4cuda3std6ranges3__45__cpo4swapE
	.align		8
        /*0040*/ 	.dword	_ZN34_INTERNAL_dcbbea37_4_k_cu_508a07ab4cuda3std6ranges3__45__cpo9iter_moveE
	.align		8
        /*0048*/ 	.dword	_ZN34_INTERNAL_dcbbea37_4_k_cu_508a07ab4cuda3std6ranges3__45__cpo7advanceE
	.align		8
        /*0050*/ 	.dword	__cudart_i2opi_f


//--------------------- .text._Z18crossEntropyKernelPfS_Piii --------------------------
	.section	.text._Z18crossEntropyKernelPfS_Piii,"ax",@progbits
	.align	128
        .global         _Z18crossEntropyKernelPfS_Piii
        .type           _Z18crossEntropyKernelPfS_Piii,@function
        .size           _Z18crossEntropyKernelPfS_Piii,(.L_x_60 - _Z18crossEntropyKernelPfS_Piii)
        .other          _Z18crossEntropyKernelPfS_Piii,@"STO_CUDA_ENTRY STV_DEFAULT"
_Z18crossEntropyKernelPfS_Piii:
.text._Z18crossEntropyKernelPfS_Piii:
[----:B------:R-:W-:Y:S01]  /*0000*/  LDC R1, c[0x0][0x37c] ;  /* 0x0000df00ff017b82 */ /* 0x000fe20000000800 */
[----:B------:R-:W0:Y:S07]  /*0010*/  S2R R3, SR_TID.X ;  /* 0x0000000000037919 */ /* 0x000e2e0000002100 */
[----:B------:R-:W0:Y:S01]  /*0020*/  S2UR UR4, SR_CTAID.X ;  /* 0x00000000000479c3 */ /* 0x000e220000002500 */
[----:B------:R-:W1:Y:S07]  /*0030*/  LDCU UR5, c[0x0][0x398] ;  /* 0x00007300ff0577ac */ /* 0x000e6e0008000800 */
[----:B------:R-:W0:Y:S02]  /*0040*/  LDC R0, c[0x0][0x360] ;  /* 0x0000d800ff007b82 */ /* 0x000e240000000800 */
[----:B0-----:R-:W-:-:S05]  /*0050*/  IMAD R0, R0, UR4, R3 ;  /* 0x0000000400007c24 */ /* 0x001fca000f8e0203 */
[----:B-1----:R-:W-:-:S13]  /*0060*/  ISETP.GE.AND P0, PT, R0, UR5, PT ;  /* 0x0000000500007c0c */ /* 0x002fda000bf06270 */
[----:B------:R-:W-:Y:S05]  /*0070*/  @P0 EXIT ;  /* 0x000000000000094d */ /* 0x000fea0003800000 */
[----:B------:R-:W0:Y:S01]  /*0080*/  LDC.64 R2, c[0x0][0x390] ;  /* 0x0000e400ff027b82 */ /* 0x000e220000000a00 */
[----:B------:R-:W1:Y:S01]  /*0090*/  LDCU.64 UR4, c[0x0][0x358] ;  /* 0x00006b00ff0477ac */ /* 0x000e620008000a00 */
[----:B------:R-:W2:Y:S01]  /*00a0*/  LDCU UR6, c[0x0][0x39c] ;  /* 0x00007380ff0677ac */ /* 0x000ea20008000800 */
[----:B------:R-:W3:Y:S01]  /*00b0*/  LDCU.64 UR8, c[0x0][0x388] ;  /* 0x00007100ff0877ac */ /* 0x000ee20008000a00 */
[----:B0-----:R-:W-:-:S06]  /*00c0*/  IMAD.WIDE R2, R0, 0x4, R2 ;  /* 0x0000000400027825 */ /* 0x001fcc00078e0202 */
[----:B-1----:R-:W4:Y:S01]  /*00d0*/  LDG.E R3, desc[UR4][R2.64] ;  /* 0x0000000402037981 */ /* 0x002f22000c1e1900 */
[----:B--2---:R-:W-:Y:S01]  /*00e0*/  IMAD R4, R0, UR6, RZ ;  /* 0x0000000600047c24 */ /* 0x004fe2000f8e02ff */
[----:B----4-:R-:W-:-:S04]  /*00f0*/  SHF.R.S32.HI R5, RZ, 0x1f, R3 ;  /* 0x0000001fff057819 */ /* 0x010fc80000011403 */
[----:B------:R-:W-:-:S04]  /*0100*/  IADD3 R6, P0, PT, R4, R3, RZ ;  /* 0x0000000304067210 */ /* 0x000fc80007f1e0ff */
[----:B------:R-:W-:Y:S02]  /*0110*/  LEA.HI.X.SX32 R5, R4, R5, 0x1, P0 ;  /* 0x0000000504057211 */ /* 0x000fe400000f0eff */
[----:B---3--:R-:W-:-:S04]  /*0120*/  LEA R4, P0, R6, UR8, 0x2 ;  /* 0x0000000806047c11 */ /* 0x008fc8000f8010ff */
[----:B------:R-:W-:-:S05]  /*0130*/  LEA.HI.X R5, R6, UR9, R5, 0x2, P0 ;  /* 0x0000000906057c11 */ /* 0x000fca00080f1405 */
[----:B------:R-:W2:Y:S01]  /*0140*/  LDG.E R6, desc[UR4][R4.64] ;  /* 0x0000000404067981 */ /* 0x000ea2000c1e1900 */
[----:B------:R-:W-:Y:S01]  /*0150*/  HFMA2 R3, -RZ, RZ, 1.5048828125, 33.21875 ;  /* 0x3e055027ff037431 */ /* 0x000fe200000001ff */
[----:B--2---:R-:W-:-:S04]  /*0160*/  FSETP.GEU.AND P0, PT, R6, 1.175494350822287508e-38, PT ;  /* 0x008000000600780b */ /* 0x004fc80003f0e000 */
[----:B------:R-:W-:-:S09]  /*0170*/  FSEL R4, RZ, -23, P0 ;  /* 0xc1b80000ff047808 */ /* 0x000fd20000000000 */
[----:B------:R-:W-:-:S05]  /*0180*/  @!P0 FMUL R6, R6, 8388608 ;  /* 0x4b00000006068820 */ /* 0x000fca0000400000 */
[C---:B------:R-:W-:Y:S02]  /*0190*/  IADD3 R2, PT, PT, R6.reuse, -0x3f2aaaab, RZ ;  /* 0xc0d5555506027810 */ /* 0x040fe40007ffe0ff */
[----:B------:R-:W-:Y:S02]  /*01a0*/  ISETP.GT.U32.AND P0, PT, R6, 0x7f7fffff, PT ;  /* 0x7f7fffff0600780c */ /* 0x000fe40003f04070 */
[----:B------:R-:W-:-:S04]  /*01b0*/  LOP3.LUT R7, R2, 0xff800000, RZ, 0xc0, !PT ;  /* 0xff80000002077812 */ /* 0x000fc800078ec0ff */
[-C--:B------:R-:W-:Y:S02]  /*01c0*/  IADD3 R2, PT, PT, R6, -R7.reuse, RZ ;  /* 0x8000000706027210 */ /* 0x080fe40007ffe0ff */
[----:B------:R-:W-:-:S03]  /*01d0*/  I2FP.F32.S32 R7, R7 ;  /* 0x0000000700077245 */ /* 0x000fc60000201400 */
[----:B------:R-:W-:Y:S02]  /*01e0*/  FADD R8, R2, -1 ;  /* 0xbf80000002087421 */ /* 0x000fe40000000000 */
[----:B------:R-:W-:Y:S01]  /*01f0*/  FFMA R4, R7, 1.1920928955078125e-07, R4 ;  /* 0x3400000007047823 */ /* 0x000fe20000000004 */
[----:B------:R-:W-:Y:S01]  /*0200*/  MOV R7, 0x7f800000 ;  /* 0x7f80000000077802 */ /* 0x000fe20000000f00 */
[----:B------:R-:W-:-:S04]  /*0210*/  FFMA R3, R8, -R3, 0.14084610342979431152 ;  /* 0x3e1039f608037423 */ /* 0x000fc80000000803 */
[----:B------:R-:W-:-:S04]  /*0220*/  FFMA R3, R8, R3, -0.12148627638816833496 ;  /* 0xbdf8cdcc08037423 */ /* 0x000fc80000000003 */
[----:B------:R-:W-:-:S04]  /*0230*/  FFMA R3, R8, R3, 0.13980610668659210205 ;  /* 0x3e0f295508037423 */ /* 0x000fc80000000003 */
[----:B------:R-:W-:-:S04]  /*0240*/  FFMA R3, R8, R3, -0.16684235632419586182 ;  /* 0xbe2ad8b908037423 */ /* 0x000fc80000000003 */
[----:B------:R-:W-:-:S04]  /*0250*/  FFMA R3, R8, R3, 0.20012299716472625732 ;  /* 0x3e4ced0b08037423 */ /* 0x000fc80000000003 */
[C---:B------:R-:W-:Y:S02]  /*0260*/  FFMA R5, R8.reuse, R3, -0.24999669194221496582 ;  /* 0xbe7fff2208057423 */ /* 0x040fe40000000003 */
[----:B------:R-:W0:Y:S02]  /*0270*/  LDC.64 R2, c[0x0][0x380] ;  /* 0x0000e000ff027b82 */ /* 0x000e240000000a00 */
[----:B------:R-:W-:-:S04]  /*0280*/  FFMA R5, R8, R5, 0.33333182334899902344 ;  /* 0x3eaaaa7808057423 */ /* 0x000fc80000000005 */
[----:B------:R-:W-:-:S04]  /*0290*/  FFMA R5, R8, R5, -0.5 ;  /* 0xbf00000008057423 */ /* 0x000fc80000000005 */
[----:B------:R-:W-:-:S04]  /*02a0*/  FMUL R5, R8, R5 ;  /* 0x0000000508057220 */ /* 0x000fc80000400000 */
[----:B------:R-:W-:-:S04]  /*02b0*/  FFMA R5, R8, R5, R8 ;  /* 0x0000000508057223 */ /* 0x000fc80000000008 */
[----:B------:R-:W-:Y:S01]  /*02c0*/  FFMA R4, R4, 0.69314718246459960938, R5 ;  /* 0x3f31721804047823 */ /* 0x000fe20000000005 */
[C---:B------:R-:W-:Y:S01]  /*02d0*/  @P0 FFMA R4, R6.reuse, R7, +INF ;  /* 0x7f80000006040423 */ /* 0x040fe20000000007 */
[----:B------:R-:W-:Y:S01]  /*02e0*/  FSETP.NEU.AND P0, PT, R6, RZ, PT ;  /* 0x000000ff0600720b */ /* 0x000fe20003f0d000 */
[----:B0-----:R-:W-:-:S03]  /*02f0*/  IMAD.WIDE R2, R0, 0x4, R2 ;  /* 0x0000000400027825 */ /* 0x001fc600078e0202 */
[----:B------:R-:W-:-:S05]  /*0300*/  FSEL R5, -R4, +INF , P0 ;  /* 0x7f80000004057808 */ /* 0x000fca0000000100 */
[----:B------:R-:W-:Y:S01]  /*0310*/  STG.E desc[UR4][R2.64], R5 ;  /* 0x0000000502007986 */ /* 0x000fe2000c101904 */
[----:B------:R-:W-:Y:S05]  /*0320*/  EXIT ;  /* 0x000000000000794d */ /* 0x000fea0003800000 */
.L_x_0:
[----:B------:R-:W-:-:S00]  /*0330*/  BRA `(.L_x_0) ;  /* 0xfffffffc00fc7947 */ /* 0x000fc0000383ffff */
[----:B------:R-:W-:-:S00]  /*0340*/  NOP ;  /* 0x0000000000007918 */ /* 0x000fc00000000000 */
        /* <DEDUP_REMOVED lines=11> */
.L_x_60:


//--------------------- .text._Z13softmaxKernelPfS_ii --------------------------
	.section	.text._Z13softmaxKernelPfS_ii,"ax",@progbits
	.align	128
        .global         _Z13softmaxKernelPfS_ii
        .type           _Z13softmaxKernelPfS_ii,@function
        .size           _Z13softmaxKernelPfS_ii,(.L_x_58 - _Z13softmaxKernelPfS_ii)
        .other          _Z13softmaxKernelPfS_ii,@"STO_CUDA_ENTRY STV_DEFAULT"
_Z13softmaxKernelPfS_ii:
.text._Z13softmaxKernelPfS_ii:
        /* <DEDUP_REMOVED lines=8> */
[----:B------:R-:W0:Y:S01]  /*0080*/  LDCU UR4, c[0x0][0x394] ;  /* 0x00007280ff0477ac */ /* 0x000e220008000800 */
[----:B------:R-:W1:Y:S01]  /*0090*/  LDC.64 R4, c[0x0][0x388] ;  /* 0x0000e200ff047b82 */ /* 0x000e620000000a00 */
[----:B------:R-:W-:Y:S01]  /*00a0*/  MOV R6, 0xff7fffff ;  /* 0xff7fffff00067802 */ /* 0x000fe20000000f00 */
[----:B------:R-:W2:Y:S01]  /*00b0*/  LDCU.64 UR8, c[0x0][0x358] ;  /* 0x00006b00ff0877ac */ /* 0x000ea20008000a00 */
[----:B0-----:R-:W-:Y:S02]  /*00c0*/  UISETP.GE.AND UP0, UPT, UR4, 0x1, UPT ;  /* 0x000000010400788c */ /* 0x001fe4000bf06270 */
[----:B------:R-:W-:-:S05]  /*00d0*/  IMAD R2, R2, UR4, RZ ;  /* 0x0000000402027c24 */ /* 0x000fca000f8e02ff */
[----:B------:R-:W-:Y:S01]  /*00e0*/  SHF.R.S32.HI R7, RZ, 0x1f, R2 ;  /* 0x0000001fff077819 */ /* 0x000fe20000011402 */
[----:B-1----:R-:W-:Y:S01]  /*00f0*/  IMAD.WIDE R4, R2, 0x4, R4 ;  /* 0x0000000402047825 */ /* 0x002fe200078e0204 */
[----:B--2---:R-:W-:Y:S06]  /*0100*/  BRA.U !UP0, `(.L_x_1) ;  /* 0x0000000508787547 */ /* 0x004fec000b800000 */
[----:B------:R-:W-:Y:S01]  /*0110*/  UISETP.GE.U32.AND UP1, UPT, UR4, 0x10, UPT ;  /* 0x000000100400788c */ /* 0x000fe2000bf26070 */
[----:B------:R-:W-:Y:S01]  /*0120*/  HFMA2 R3, -RZ, RZ, 0, 0 ;  /* 0x00000000ff037431 */ /* 0x000fe200000001ff */
[----:B------:R-:W-:Y:S01]  /*0130*/  ULOP3.LUT UR5, UR4, 0xf, URZ, 0xc0, !UPT ;  /* 0x0000000f04057892 */ /* 0x000fe2000f8ec0ff */
[----:B------:R-:W-:-:S03]  /*0140*/  MOV R6, 0xff7fffff ;  /* 0xff7fffff00067802 */ /* 0x000fc60000000f00 */
[----:B------:R-:W-:-:S03]  /*0150*/  UISETP.NE.AND UP0, UPT, UR5, URZ, UPT ;  /* 0x000000ff0500728c */ /* 0x000fc6000bf05270 */
[----:B------:R-:W-:Y:S08]  /*0160*/  BRA.U !UP1, `(.L_x_2) ;  /* 0x00000001099c7547 */ /* 0x000ff0000b800000 */
[----:B------:R-:W0:Y:S01]  /*0170*/  LDCU.64 UR6, c[0x0][0x388] ;  /* 0x00007100ff0677ac */ /* 0x000e220008000a00 */
[----:B------:R-:W-:Y:S01]  /*0180*/  MOV R6, 0xff7fffff ;  /* 0xff7fffff00067802 */ /* 0x000fe20000000f00 */
[----:B------:R-:W-:-:S06]  /*0190*/  ULOP3.LUT UR4, UR4, 0x7ffffff0, URZ, 0xc0, !UPT ;  /* 0x7ffffff004047892 */ /* 0x000fcc000f8ec0ff */
[----:B------:R-:W-:Y:S02]  /*01a0*/  MOV R3, UR4 ;  /* 0x0000000400037c02 */ /* 0x000fe40008000f00 */
[----:B0-----:R-:W-:Y:S01]  /*01b0*/  LEA R14, P0, R2, UR6, 0x2 ;  /* 0x00000006020e7c11 */ /* 0x001fe2000f8010ff */
[----:B------:R-:W-:-:S03]  /*01c0*/  UIADD3 UR6, UPT, UPT, -UR4, URZ, URZ ;  /* 0x000000ff04067290 */ /* 0x000fc6000fffe1ff */
[----:B------:R-:W-:Y:S02]  /*01d0*/  IADD3 R14, P1, PT, R14, 0x20, RZ ;  /* 0x000000200e0e7810 */ /* 0x000fe40007f3e0ff */
[----:B------:R-:W-:-:S04]  /*01e0*/  LEA.HI.X R9, R2, UR7, R7, 0x2, P0 ;  /* 0x0000000702097c11 */ /* 0x000fc800080f1407 */
[----:B------:R-:W-:-:S07]  /*01f0*/  IADD3.X R9, PT, PT, RZ, R9, RZ, P1, !PT ;  /* 0x00000009ff097210 */ /* 0x000fce0000ffe4ff */
.L_x_3:
[----:B------:R-:W-:-:S05]  /*0200*/  MOV R8, R14 ;  /* 0x0000000e00087202 */ /* 0x000fca0000000f00 */
[----:B------:R-:W2:Y:S04]  /*0210*/  LDG.E R15, desc[UR8][R8.64+-0x20] ;  /* 0xffffe008080f7981 */ /* 0x000ea8000c1e1900 */
[----:B------:R-:W2:Y:S04]  /*0220*/  LDG.E R12, desc[UR8][R8.64+-0x1c] ;  /* 0xffffe408080c7981 */ /* 0x000ea8000c1e1900 */
[----:B------:R-:W3:Y:S04]  /*0230*/  LDG.E R17, desc[UR8][R8.64+-0x18] ;  /* 0xffffe80808117981 */ /* 0x000ee8000c1e1900 */
[----:B------:R-:W3:Y:S04]  /*0240*/  LDG.E R14, desc[UR8][R8.64+-0x14] ;  /* 0xffffec08080e7981 */ /* 0x000ee8000c1e1900 */
[----:B------:R-:W4:Y:S04]  /*0250*/  LDG.E R19, desc[UR8][R8.64+-0x10] ;  /* 0xfffff00808137981 */ /* 0x000f28000c1e1900 */
[----:B------:R-:W4:Y:S04]  /*0260*/  LDG.E R16, desc[UR8][R8.64+-0xc] ;  /* 0xfffff40808107981 */ /* 0x000f28000c1e1900 */
[----:B------:R-:W5:Y:S04]  /*0270*/  LDG.E R21, desc[UR8][R8.64+-0x8] ;  /* 0xfffff80808157981 */ /* 0x000f68000c1e1900 */
        /* <DEDUP_REMOVED lines=8> */
[----:B------:R0:W5:Y:S01]  /*0300*/  LDG.E R0, desc[UR8][R8.64+0x1c] ;  /* 0x00001c0808007981 */ /* 0x000162000c1e1900 */
[----:B------:R-:W-:-:S04]  /*0310*/  UIADD3 UR6, UPT, UPT, UR6, 0x10, URZ ;  /* 0x0000001006067890 */ /* 0x000fc8000fffe0ff */
[----:B------:R-:W-:Y:S01]  /*0320*/  UISETP.NE.AND UP1, UPT, UR6, URZ, UPT ;  /* 0x000000ff0600728c */ /* 0x000fe2000bf25270 */
[----:B--2---:R-:W-:-:S04]  /*0330*/  FMNMX3 R12, R6, R15, R12, !PT ;  /* 0x0000000f060c7276 */ /* 0x004fc8000780000c */
[----:B---3--:R-:W-:Y:S02]  /*0340*/  FMNMX3 R12, R12, R17, R14, !PT ;  /* 0x000000110c0c7276 */ /* 0x008fe4000780000e */
[----:B------:R-:W-:-:S04]  /*0350*/  IADD3 R14, P0, PT, R8, 0x40, RZ ;  /* 0x00000040080e7810 */ /* 0x000fc80007f1e0ff */
[----:B0-----:R-:W-:Y:S02]  /*0360*/  IADD3.X R9, PT, PT, RZ, R9, RZ, P0, !PT ;  /* 0x00000009ff097210 */ /* 0x001fe400007fe4ff */
[----:B----4-:R-:W-:-:S04]  /*0370*/  FMNMX3 R12, R12, R19, R16, !PT ;  /* 0x000000130c0c7276 */ /* 0x010fc80007800010 */
[----:B-----5:R-:W-:-:S04]  /*0380*/  FMNMX3 R12, R12, R21, R18, !PT ;  /* 0x000000150c0c7276 */ /* 0x020fc80007800012 */
[----:B------:R-:W-:-:S04]  /*0390*/  FMNMX3 R12, R12, R23, R20, !PT ;  /* 0x000000170c0c7276 */ /* 0x000fc80007800014 */
[----:B------:R-:W-:-:S04]  /*03a0*/  FMNMX3 R12, R12, R25, R22, !PT ;  /* 0x000000190c0c7276 */ /* 0x000fc80007800016 */
[----:B------:R-:W-:-:S04]  /*03b0*/  FMNMX3 R10, R12, R13, R10, !PT ;  /* 0x0000000d0c0a7276 */ /* 0x000fc8000780000a */
[----:B------:R-:W-:Y:S01]  /*03c0*/  FMNMX3 R6, R10, R11, R0, !PT ;  /* 0x0000000b0a067276 */ /* 0x000fe20007800000 */
[----:B------:R-:W-:Y:S06]  /*03d0*/  BRA.U UP1, `(.L_x_3) ;  /* 0xfffffffd01887547 */ /* 0x000fec000b83ffff */
.L_x_2:
[----:B------:R-:W-:Y:S05]  /*03e0*/  BRA.U !UP0, `(.L_x_1) ;  /* 0x0000000108c07547 */ /* 0x000fea000b800000 */
[----:B------:R-:W0:Y:S01]  /*03f0*/  LDCU UR4, c[0x0][0x394] ;  /* 0x00007280ff0477ac */ /* 0x000e220008000800 */
[----:B------:R-:W-:Y:S02]  /*0400*/  UISETP.GE.U32.AND UP0, UPT, UR5, 0x8, UPT ;  /* 0x000000080500788c */ /* 0x000fe4000bf06070 */
[----:B0-----:R-:W-:-:S04]  /*0410*/  ULOP3.LUT UR6, UR4, 0x7, URZ, 0xc0, !UPT ;  /* 0x0000000704067892 */ /* 0x001fc8000f8ec0ff */
[----:B------:R-:W-:-:S03]  /*0420*/  UISETP.NE.AND UP1, UPT, UR6, URZ, UPT ;  /* 0x000000ff0600728c */ /* 0x000fc6000bf25270 */
[----:B------:R-:W-:Y:S08]  /*0430*/  BRA.U !UP0, `(.L_x_4) ;  /* 0x0000000108387547 */ /* 0x000ff0000b800000 */
[----:B------:R-:W-:-:S05]  /*0440*/  IMAD.WIDE.U32 R8, R3, 0x4, R4 ;  /* 0x0000000403087825 */ /* 0x000fca00078e0004 */
[----:B------:R-:W2:Y:S04]  /*0450*/  LDG.E R11, desc[UR8][R8.64] ;  /* 0x00000008080b7981 */ /* 0x000ea8000c1e1900 */
[----:B------:R-:W2:Y:S04]  /*0460*/  LDG.E R0, desc[UR8][R8.64+0x4] ;  /* 0x0000040808007981 */ /* 0x000ea8000c1e1900 */
[----:B------:R-:W3:Y:S04]  /*0470*/  LDG.E R13, desc[UR8][R8.64+0x8] ;  /* 0x00000808080d7981 */ /* 0x000ee8000c1e1900 */
[----:B------:R-:W3:Y:S04]  /*0480*/  LDG.E R10, desc[UR8][R8.64+0xc] ;  /* 0x00000c08080a7981 */ /* 0x000ee8000c1e1900 */
[----:B------:R-:W4:Y:S04]  /*0490*/  LDG.E R15, desc[UR8][R8.64+0x10] ;  /* 0x00001008080f7981 */ /* 0x000f28000c1e1900 */
[----:B------:R-:W4:Y:S04]  /*04a0*/  LDG.E R12, desc[UR8][R8.64+0x14] ;  /* 0x00001408080c7981 */ /* 0x000f28000c1e1900 */
[----:B------:R-:W5:Y:S04]  /*04b0*/  LDG.E R17, desc[UR8][R8.64+0x18] ;  /* 0x0000180808117981 */ /* 0x000f68000c1e1900 */
[----:B------:R-:W5:Y:S01]  /*04c0*/  LDG.E R14, desc[UR8][R8.64+0x1c] ;  /* 0x00001c08080e7981 */ /* 0x000f62000c1e1900 */
[----:B------:R-:W-:-:S02]  /*04d0*/  IADD3 R3, PT, PT, R3, 0x8, RZ ;  /* 0x0000000803037810 */ /* 0x000fc40007ffe0ff */
[----:B--2---:R-:W-:-:S04]  /*04e0*/  FMNMX3 R0, R6, R11, R0, !PT ;  /* 0x0000000b06007276 */ /* 0x004fc80007800000 */
[----:B---3--:R-:W-:-:S04]  /*04f0*/  FMNMX3 R0, R0, R13, R10, !PT ;  /* 0x0000000d00007276 */ /* 0x008fc8000780000a */
[----:B----4-:R-:W-:-:S04]  /*0500*/  FMNMX3 R0, R0, R15, R12, !PT ;  /* 0x0000000f00007276 */ /* 0x010fc8000780000c */
[----:B-----5:R-:W-:-:S07]  /*0510*/  FMNMX3 R6, R0, R17, R14, !PT ;  /* 0x0000001100067276 */ /* 0x020fce000780000e */
.L_x_4:
[----:B------:R-:W-:Y:S05]  /*0520*/  BRA.U !UP1, `(.L_x_1) ;  /* 0x0000000109707547 */ /* 0x000fea000b800000 */
[----:B------:R-:W-:Y:S02]  /*0530*/  UISETP.GE.U32.AND UP0, UPT, UR6, 0x4, UPT ;  /* 0x000000040600788c */ /* 0x000fe4000bf06070 */
[----:B------:R-:W-:-:S04]  /*0540*/  ULOP3.LUT UR4, UR4, 0x3, URZ, 0xc0, !UPT ;  /* 0x0000000304047892 */ /* 0x000fc8000f8ec0ff */
[----:B------:R-:W-:-:S03]  /*0550*/  UISETP.NE.AND UP1, UPT, UR4, URZ, UPT ;  /* 0x000000ff0400728c */ /* 0x000fc6000bf25270 */
[----:B------:R-:W-:Y:S08]  /*0560*/  BRA.U !UP0, `(.L_x_5) ;  /* 0x0000000108207547 */ /* 0x000ff0000b800000 */
[----:B------:R-:W-:-:S05]  /*0570*/  IMAD.WIDE.U32 R8, R3, 0x4, R4 ;  /* 0x0000000403087825 */ /* 0x000fca00078e0004 */
[----:B------:R-:W2:Y:S04]  /*0580*/  LDG.E R11, desc[UR8][R8.64] ;  /* 0x00000008080b7981 */ /* 0x000ea8000c1e1900 */
[----:B------:R-:W2:Y:S04]  /*0590*/  LDG.E R0, desc[UR8][R8.64+0x4] ;  /* 0x0000040808007981 */ /* 0x000ea8000c1e1900 */
[----:B------:R-:W3:Y:S04]  /*05a0*/  LDG.E R13, desc[UR8][R8.64+0x8] ;  /* 0x00000808080d7981 */ /* 0x000ee8000c1e1900 */
[----:B------:R-:W3:Y:S01]  /*05b0*/  LDG.E R10, desc[UR8][R8.64+0xc] ;  /* 0x00000c08080a7981 */ /* 0x000ee2000c1e1900 */
[----:B------:R-:W-:-:S02]  /*05c0*/  IADD3 R3, PT, PT, R3, 0x4, RZ ;  /* 0x0000000403037810 */ /* 0x000fc40007ffe0ff */
[----:B--2---:R-:W-:-:S04]  /*05d0*/  FMNMX3 R0, R6, R11, R0, !PT ;  /* 0x0000000b06007276 */ /* 0x004fc80007800000 */
[----:B---3--:R-:W-:-:S07]  /*05e0*/  FMNMX3 R6, R0, R13, R10, !PT ;  /* 0x0000000d00067276 */ /* 0x008fce000780000a */
.L_x_5:
[----:B------:R-:W-:Y:S05]  /*05f0*/  BRA.U !UP1, `(.L_x_1) ;  /* 0x00000001093c7547 */ /* 0x000fea000b800000 */
[----:B------:R-:W0:Y:S01]  /*0600*/  LDCU.64 UR6, c[0x0][0x388] ;  /* 0x00007100ff0677ac */ /* 0x000e220008000a00 */
[C---:B------:R-:W-:Y:S02]  /*0610*/  SHF.L.U64.HI R9, R2.reuse, 0x2, R7 ;  /* 0x0000000202097819 */ /* 0x040fe40000010207 */
[----:B------:R-:W-:Y:S01]  /*0620*/  SHF.L.U32 R8, R2, 0x2, RZ ;  /* 0x0000000202087819 */ /* 0x000fe200000006ff */
[----:B------:R-:W-:-:S04]  /*0630*/  UIADD3 UR4, UPT, UPT, -UR4, URZ, URZ ;  /* 0x000000ff04047290 */ /* 0x000fc8000fffe1ff */
[----:B------:R-:W-:-:S03]  /*0640*/  IMAD.WIDE.U32 R8, R3, 0x4, R8 ;  /* 0x0000000403087825 */ /* 0x000fc600078e0008 */
[----:B0-----:R-:W-:-:S04]  /*0650*/  IADD3 R0, P0, PT, R8, UR6, RZ ;  /* 0x0000000608007c10 */ /* 0x001fc8000ff1e0ff */
[----:B------:R-:W-:-:S09]  /*0660*/  IADD3.X R9, PT, PT, R9, UR7, RZ, P0, !PT ;  /* 0x0000000709097c10 */ /* 0x000fd200087fe4ff */
.L_x_6:
[----:B------:R-:W-:-:S05]  /*0670*/  MOV R8, R0 ;  /* 0x0000000000087202 */ /* 0x000fca0000000f00 */
[----:B------:R0:W2:Y:S01]  /*0680*/  LDG.E R3, desc[UR8][R8.64] ;  /* 0x0000000808037981 */ /* 0x0000a2000c1e1900 */
[----:B------:R-:W-:Y:S01]  /*0690*/  UIADD3 UR4, UPT, UPT, UR4, 0x1, URZ ;  /* 0x0000000104047890 */ /* 0x000fe2000fffe0ff */
[----:B------:R-:W-:-:S03]  /*06a0*/  IADD3 R0, P0, PT, R0, 0x4, RZ ;  /* 0x0000000400007810 */ /* 0x000fc60007f1e0ff */
[----:B------:R-:W-:Y:S01]  /*06b0*/  UISETP.NE.AND UP0, UPT, UR4, URZ, UPT ;  /* 0x000000ff0400728c */ /* 0x000fe2000bf05270 */
[----:B0-----:R-:W-:Y:S02]  /*06c0*/  IADD3.X R9, PT, PT, RZ, R9, RZ, P0, !PT ;  /* 0x00000009ff097210 */ /* 0x001fe400007fe4ff */
[----:B--2---:R-:W-:-:S06]  /*06d0*/  FMNMX R6, R3, R6, !PT ;  /* 0x0000000603067209 */ /* 0x004fcc0007800000 */
[----:B------:R-:W-:Y:S05]  /*06e0*/  BRA.U UP0, `(.L_x_6) ;  /* 0xfffffffd00e07547 */ /* 0x000fea000b83ffff */
.L_x_1:
[----:B------:R-:W0:Y:S01]  /*06f0*/  LDCU UR4, c[0x0][0x394] ;  /* 0x00007280ff0477ac */ /* 0x000e220008000800 */
[----:B------:R-:W-:Y:S01]  /*0700*/  HFMA2 R3, -RZ, RZ, 0, 0 ;  /* 0x00000000ff037431 */ /* 0x000fe200000001ff */
[----:B0-----:R-:W-:-:S09]  /*0710*/  UISETP.GE.AND UP0, UPT, UR4, 0x1, UPT ;  /* 0x000000010400788c */ /* 0x001fd2000bf06270 */
[----:B------:R-:W-:Y:S05]  /*0720*/  BRA.U !UP0, `(.L_x_7) ;  /* 0x0000000d080c7547 */ /* 0x000fea000b800000 */
[----:B------:R-:W-:Y:S01]  /*0730*/  UISETP.GE.U32.AND UP1, UPT, UR4, 0x8, UPT ;  /* 0x000000080400788c */ /* 0x000fe2000bf26070 */
[----:B------:R-:W-:Y:S01]  /*0740*/  MOV R3, RZ ;  /* 0x000000ff00037202 */ /* 0x000fe20000000f00 */
[----:B------:R-:W-:Y:S01]  /*0750*/  ULOP3.LUT UR6, UR4, 0x7, URZ, 0xc0, !UPT ;  /* 0x0000000704067892 */ /* 0x000fe2000f8ec0ff */
[----:B------:R-:W-:-:S03]  /*0760*/  MOV R13, RZ ;  /* 0x000000ff000d7202 */ /* 0x000fc60000000f00 */
[----:B------:R-:W-:-:S03]  /*0770*/  UISETP.NE.AND UP0, UPT, UR6, URZ, UPT ;  /* 0x000000ff0600728c */ /* 0x000fc6000bf05270 */
[----:B------:R-:W-:Y:S08]  /*0780*/  BRA.U !UP1, `(.L_x_8) ;  /* 0x0000000509807547 */ /* 0x000ff0000b800000 */
[----:B------:R-:W0:Y:S01]  /*0790*/  LDCU.64 UR10, c[0x0][0x388] ;  /* 0x00007100ff0a77ac */ /* 0x000e220008000a00 */
[----:B------:R-:W-:Y:S01]  /*07a0*/  MOV R3, RZ ;  /* 0x000000ff00037202 */ /* 0x000fe20000000f00 */
[----:B------:R-:W-:-:S04]  /*07b0*/  ULOP3.LUT UR4, UR4, 0x7ffffff8, URZ, 0xc0, !UPT ;  /* 0x7ffffff804047892 */ /* 0x000fc8000f8ec0ff */
[----:B------:R-:W-:Y:S02]  /*07c0*/  UIADD3 UR5, UPT, UPT, -UR4, URZ, URZ ;  /* 0x000000ff04057290 */ /* 0x000fe4000fffe1ff */
[----:B------:R-:W-:Y:S02]  /*07d0*/  MOV R13, UR4 ;  /* 0x00000004000d7c02 */ /* 0x000fe40008000f00 */
[----:B0-----:R-:W-:-:S04]  /*07e0*/  LEA R8, P1, R2, UR10, 0x2 ;  /* 0x0000000a02087c11 */ /* 0x001fc8000f8210ff */
[----:B------:R-:W-:Y:S02]  /*07f0*/  IADD3 R8, P0, PT, R8, 0x10, RZ ;  /* 0x0000001008087810 */ /* 0x000fe40007f1e0ff */
[----:B------:R-:W-:-:S04]  /*0800*/  LEA.HI.X R9, R2, UR11, R7, 0x2, P1 ;  /* 0x0000000b02097c11 */ /* 0x000fc800088f1407 */
[----:B------:R-:W-:-:S07]  /*0810*/  IADD3.X R9, PT, PT, RZ, R9, RZ, P0, !PT ;  /* 0x00000009ff097210 */ /* 0x000fce00007fe4ff */
.L_x_9:
[----:B------:R-:W2:Y:S04]  /*0820*/  LDG.E R23, desc[UR8][R8.64+-0x10] ;  /* 0xfffff00808177981 */ /* 0x000ea8000c1e1900 */
[----:B------:R-:W3:Y:S04]  /*0830*/  LDG.E R27, desc[UR8][R8.64+-0xc] ;  /* 0xfffff408081b7981 */ /* 0x000ee8000c1e1900 */
[----:B------:R-:W4:Y:S04]  /*0840*/  LDG.E R29, desc[UR8][R8.64+-0x8] ;  /* 0xfffff808081d7981 */ /* 0x000f28000c1e1900 */
[----:B------:R-:W5:Y:S04]  /*0850*/  LDG.E R21, desc[UR8][R8.64+-0x4] ;  /* 0xfffffc0808157981 */ /* 0x000f68000c1e1900 */
[----:B------:R-:W5:Y:S04]  /*0860*/  LDG.E R15, desc[UR8][R8.64] ;  /* 0x00000008080f7981 */ /* 0x000f68000c1e1900 */
[----:B------:R-:W5:Y:S04]  /*0870*/  LDG.E R19, desc[UR8][R8.64+0x4] ;  /* 0x0000040808137981 */ /* 0x000f68000c1e1900 */
[----:B------:R-:W5:Y:S04]  /*0880*/  LDG.E R17, desc[UR8][R8.64+0x8] ;  /* 0x0000080808117981 */ /* 0x000f68000c1e1900 */
[----:B------:R0:W5:Y:S01]  /*0890*/  LDG.E R11, desc[UR8][R8.64+0xc] ;  /* 0x00000c08080b7981 */ /* 0x000162000c1e1900 */
[----:B------:R-:W-:Y:S01]  /*08a0*/  HFMA2 R10, -RZ, RZ, 0.96630859375, -0.0022525787353515625 ;  /* 0x3bbb989dff0a7431 */ /* 0x000fe200000001ff */
[----:B------:R-:W-:Y:S01]  /*08b0*/  MOV R0, 0x437c0000 ;  /* 0x437c000000007802 */ /* 0x000fe20000000f00 */
[----:B------:R-:W-:-:S04]  /*08c0*/  UIADD3 UR5, UPT, UPT, UR5, 0x8, URZ ;  /* 0x0000000805057890 */ /* 0x000fc8000fffe0ff */
[----:B------:R-:W-:Y:S01]  /*08d0*/  UISETP.NE.AND UP1, UPT, UR5, URZ, UPT ;  /* 0x000000ff0500728c */ /* 0x000fe2000bf25270 */
[----:B0-----:R-:W-:-:S04]  /*08e0*/  IADD3 R8, P0, PT, R8, 0x20, RZ ;  /* 0x0000002008087810 */ /* 0x001fc80007f1e0ff */
[----:B------:R-:W-:Y:S01]  /*08f0*/  IADD3.X R9, PT, PT, RZ, R9, RZ, P0, !PT ;  /* 0x00000009ff097210 */ /* 0x000fe200007fe4ff */
[----:B--2---:R-:W-:-:S04]  /*0900*/  FADD R23, R23, -R6 ;  /* 0x8000000617177221 */ /* 0x004fc80000000000 */
[----:B------:R-:W-:-:S04]  /*0910*/  FFMA.SAT R25, R23, R10, 0.5 ;  /* 0x3f00000017197423 */ /* 0x000fc8000000200a */
[----:B------:R-:W-:Y:S01]  /*0920*/  FFMA.RM R12, R25, R0, 12582913 ;  /* 0x4b400001190c7423 */ /* 0x000fe20000004000 */
[--C-:B---3--:R-:W-:Y:S01]  /*0930*/  FADD R25, R27, -R6.reuse ;  /* 0x800000061b197221 */ /* 0x108fe20000000000 */
[--C-:B----4-:R-:W-:Y:S02]  /*0940*/  FADD R27, R29, -R6.reuse ;  /* 0x800000061d1b7221 */ /* 0x110fe40000000000 */
[C---:B------:R-:W-:Y:S01]  /*0950*/  FADD R14, R12.reuse, -12583039 ;  /* 0xcb40007f0c0e7421 */ /* 0x040fe20000000000 */
[----:B------:R-:W-:Y:S01]  /*0960*/  FFMA.SAT R29, R25, R10, 0.5 ;  /* 0x3f000000191d7423 */ /* 0x000fe2000000200a */
[----:B------:R-:W-:Y:S01]  /*0970*/  SHF.L.U32 R16, R12, 0x17, RZ ;  /* 0x000000170c107819 */ /* 0x000fe200000006ff */
[----:B-----5:R-:W-:Y:S01]  /*0980*/  FADD R21, R21, -R6 ;  /* 0x8000000615157221 */ /* 0x020fe20000000000 */
[----:B------:R-:W-:Y:S01]  /*0990*/  FFMA R14, R23, 1.4426950216293334961, -R14 ;  /* 0x3fb8aa3b170e7823 */ /* 0x000fe2000000080e */
[----:B------:R-:W-:Y:S02]  /*09a0*/  FFMA.RM R12, R29, R0, 12582913 ;  /* 0x4b4000011d0c7423 */ /* 0x000fe40000004000 */
[-C--:B------:R-:W-:Y:S01]  /*09b0*/  FFMA.SAT R29, R21, R10.reuse, 0.5 ;  /* 0x3f000000151d7423 */ /* 0x080fe2000000200a */
[----:B------:R-:W-:Y:S01]  /*09c0*/  FFMA R23, R23, 1.925963033500011079e-08, R14 ;  /* 0x32a5706017177823 */ /* 0x000fe2000000000e */
[----:B------:R-:W-:Y:S01]  /*09d0*/  FFMA.SAT R14, R27, R10, 0.5 ;  /* 0x3f0000001b0e7423 */ /* 0x000fe2000000200a */
[----:B------:R-:W-:-:S03]  /*09e0*/  FADD R17, R17, -R6 ;  /* 0x8000000611117221 */ /* 0x000fc60000000000 */
[----:B------:R-:W-:Y:S01]  /*09f0*/  FFMA.RM R14, R14, R0, 12582913 ;  /* 0x4b4000010e0e7423 */ /* 0x000fe20000004000 */
[----:B------:R-:W0:Y:S03]  /*0a00*/  MUFU.EX2 R23, R23 ;  /* 0x0000001700177308 */ /* 0x000e260000000800 */
[C---:B------:R-:W-:Y:S01]  /*0a10*/  FADD R18, R14.reuse, -12583039 ;  /* 0xcb40007f0e127421 */ /* 0x040fe20000000000 */
[----:B------:R-:W-:-:S03]  /*0a20*/  SHF.L.U32 R14, R14, 0x17, RZ ;  /* 0x000000170e0e7819 */ /* 0x000fc600000006ff */
[----:B------:R-:W-:-:S04]  /*0a30*/  FFMA R20, R27, 1.4426950216293334961, -R18 ;  /* 0x3fb8aa3b1b147823 */ /* 0x000fc80000000812 */
[----:B------:R-:W-:Y:S01]  /*0a40*/  FFMA R20, R27, 1.925963033500011079e-08, R20 ;  /* 0x32a570601b147823 */ /* 0x000fe20000000014 */
[----:B------:R-:W-:Y:S01]  /*0a50*/  FFMA.SAT R27, R17, R10, 0.5 ;  /* 0x3f000000111b7423 */ /* 0x000fe2000000200a */
[----:B0-----:R-:W-:Y:S01]  /*0a60*/  FFMA R3, R16, R23, R3 ;  /* 0x0000001710037223 */ /* 0x001fe20000000003 */
[C---:B------:R-:W-:Y:S01]  /*0a70*/  FADD R16, R12.reuse, -12583039 ;  /* 0xcb40007f0c107421 */ /* 0x040fe20000000000 */
[----:B------:R-:W-:Y:S01]  /*0a80*/  FADD R23, R15, -R6 ;  /* 0x800000060f177221 */ /* 0x000fe20000000000 */
[----:B------:R-:W-:Y:S01]  /*0a90*/  FFMA.RM R15, R29, R0, 12582913 ;  /* 0x4b4000011d0f7423 */ /* 0x000fe20000004000 */
[----:B------:R-:W-:Y:S01]  /*0aa0*/  MUFU.EX2 R20, R20 ;  /* 0x0000001400147308 */ /* 0x000fe20000000800 */
[----:B------:R-:W-:Y:S01]  /*0ab0*/  FFMA R16, R25, 1.4426950216293334961, -R16 ;  /* 0x3fb8aa3b19107823 */ /* 0x000fe20000000810 */
[----:B------:R-:W-:Y:S01]  /*0ac0*/  FFMA.SAT R29, R23, R10, 0.5 ;  /* 0x3f000000171d7423 */ /* 0x000fe2000000200a */
[----:B------:R-:W-:Y:S01]  /*0ad0*/  FADD R22, R15, -12583039 ;  /* 0xcb40007f0f167421 */ /* 0x000fe20000000000 */
[----:B------:R-:W-:Y:S01]  /*0ae0*/  SHF.L.U32 R12, R12, 0x17, RZ ;  /* 0x000000170c0c7819 */ /* 0x000fe200000006ff */
[----:B------:R-:W-:Y:S01]  /*0af0*/  FFMA R18, R25, 1.925963033500011079e-08, R16 ;  /* 0x32a5706019127823 */ /* 0x000fe20000000010 */
[----:B------:R-:W-:Y:S01]  /*0b00*/  FFMA.RM R16, R29, R0, 12582913 ;  /* 0x4b4000011d107423 */ /* 0x000fe20000004000 */
[----:B------:R-:W-:Y:S01]  /*0b10*/  FFMA R22, R21, 1.4426950216293334961, -R22 ;  /* 0x3fb8aa3b15167823 */ /* 0x000fe20000000816 */
[----:B------:R-:W-:Y:S01]  /*0b20*/  FADD R25, R19, -R6 ;  /* 0x8000000613197221 */ /* 0x000fe20000000000 */
[----:B------:R-:W-:Y:S01]  /*0b30*/  SHF.L.U32 R15, R15, 0x17, RZ ;  /* 0x000000170f0f7819 */ /* 0x000fe200000006ff */
[C---:B------:R-:W-:Y:S01]  /*0b40*/  FADD R24, R16.reuse, -12583039 ;  /* 0xcb40007f10187421 */ /* 0x040fe20000000000 */
[----:B------:R-:W-:Y:S01]  /*0b50*/  FFMA R21, R21, 1.925963033500011079e-08, R22 ;  /* 0x32a5706015157823 */ /* 0x000fe20000000016 */
[----:B------:R-:W-:Y:S01]  /*0b60*/  FFMA.SAT R19, R25, R10, 0.5 ;  /* 0x3f00000019137423 */ /* 0x000fe2000000200a */
[----:B------:R-:W0:Y:S01]  /*0b70*/  MUFU.EX2 R18, R18 ;  /* 0x0000001200127308 */ /* 0x000e220000000800 */
[----:B------:R-:W-:Y:S01]  /*0b80*/  FFMA R22, R23, 1.4426950216293334961, -R24 ;  /* 0x3fb8aa3b17167823 */ /* 0x000fe20000000818 */
[----:B------:R-:W-:Y:S01]  /*0b90*/  SHF.L.U32 R16, R16, 0x17, RZ ;  /* 0x0000001710107819 */ /* 0x000fe200000006ff */
[----:B------:R-:W-:-:S02]  /*0ba0*/  FFMA.RM R19, R19, R0, 12582913 ;  /* 0x4b40000113137423 */ /* 0x000fc40000004000 */
[----:B------:R-:W-:Y:S01]  /*0bb0*/  FFMA R22, R23, 1.925963033500011079e-08, R22 ;  /* 0x32a5706017167823 */ /* 0x000fe20000000016 */
[----:B------:R-:W-:Y:S01]  /*0bc0*/  FADD R23, R11, -R6 ;  /* 0x800000060b177221 */ /* 0x000fe20000000000 */
[----:B------:R-:W-:Y:S01]  /*0bd0*/  FFMA.RM R11, R27, R0, 12582913 ;  /* 0x4b4000011b0b7423 */ /* 0x000fe20000004000 */
[----:B------:R-:W-:Y:S01]  /*0be0*/  FADD R24, R19, -12583039 ;  /* 0xcb40007f13187421 */ /* 0x000fe20000000000 */
[----:B------:R-:W1:Y:S01]  /*0bf0*/  MUFU.EX2 R21, R21 ;  /* 0x0000001500157308 */ /* 0x000e620000000800 */
[----:B------:R-:W-:Y:S01]  /*0c00*/  FFMA.SAT R27, R23, R10, 0.5 ;  /* 0x3f000000171b7423 */ /* 0x000fe2000000200a */
[----:B------:R-:W-:Y:S01]  /*0c10*/  FADD R10, R11, -12583039 ;  /* 0xcb40007f0b0a7421 */ /* 0x000fe20000000000 */
[----:B------:R-:W-:Y:S01]  /*0c20*/  FFMA R24, R25, 1.4426950216293334961, -R24 ;  /* 0x3fb8aa3b19187823 */ /* 0x000fe20000000818 */
[----:B------:R-:W-:Y:S01]  /*0c30*/  SHF.L.U32 R11, R11, 0x17, RZ ;  /* 0x000000170b0b7819 */ /* 0x000fe200000006ff */
[----:B------:R-:W-:Y:S02]  /*0c40*/  FFMA.RM R0, R27, R0, 12582913 ;  /* 0x4b4000011b007423 */ /* 0x000fe40000004000 */
[----:B------:R-:W-:Y:S01]  /*0c50*/  FFMA R25, R25, 1.925963033500011079e-08, R24 ;  /* 0x32a5706019197823 */ /* 0x000fe20000000018 */
[----:B------:R-:W2:Y:S01]  /*0c60*/  MUFU.EX2 R22, R22 ;  /* 0x0000001600167308 */ /* 0x000ea20000000800 */
[C---:B------:R-:W-:Y:S01]  /*0c70*/  FADD R26, R0.reuse, -12583039 ;  /* 0xcb40007f001a7421 */ /* 0x040fe20000000000 */
[----:B------:R-:W-:Y:S01]  /*0c80*/  FFMA R24, R17, 1.4426950216293334961, -R10 ;  /* 0x3fb8aa3b11187823 */ /* 0x000fe2000000080a */
[----:B------:R-:W-:-:S02]  /*0c90*/  SHF.L.U32 R0, R0, 0x17, RZ ;  /* 0x0000001700007819 */ /* 0x000fc400000006ff */
[----:B------:R-:W-:Y:S01]  /*0ca0*/  FFMA R26, R23, 1.4426950216293334961, -R26 ;  /* 0x3fb8aa3b171a7823 */ /* 0x000fe2000000081a */
[----:B------:R-:W-:Y:S01]  /*0cb0*/  FFMA R24, R17, 1.925963033500011079e-08, R24 ;  /* 0x32a5706011187823 */ /* 0x000fe20000000018 */
[----:B0-----:R-:W-:Y:S01]  /*0cc0*/  FFMA R17, R12, R18, R3 ;  /* 0x000000120c117223 */ /* 0x001fe20000000003 */
[----:B------:R-:W0:Y:S01]  /*0cd0*/  MUFU.EX2 R10, R25 ;  /* 0x00000019000a7308 */ /* 0x000e220000000800 */
[----:B------:R-:W-:Y:S01]  /*0ce0*/  FFMA R26, R23, 1.925963033500011079e-08, R26 ;  /* 0x32a57060171a7823 */ /* 0x000fe2000000001a */
[----:B------:R-:W-:Y:S01]  /*0cf0*/  SHF.L.U32 R12, R19, 0x17, RZ ;  /* 0x00000017130c7819 */ /* 0x000fe200000006ff */
[----:B------:R-:W-:-:S04]  /*0d00*/  FFMA R14, R14, R20, R17 ;  /* 0x000000140e0e7223 */ /* 0x000fc80000000011 */
[----:B-1----:R-:W-:Y:S01]  /*0d10*/  FFMA R15, R15, R21, R14 ;  /* 0x000000150f0f7223 */ /* 0x002fe2000000000e */
[----:B------:R-:W1:Y:S03]  /*0d20*/  MUFU.EX2 R3, R24 ;  /* 0x0000001800037308 */ /* 0x000e660000000800 */
[----:B--2---:R-:W-:-:S05]  /*0d30*/  FFMA R15, R16, R22, R15 ;  /* 0x00000016100f7223 */ /* 0x004fca000000000f */
[----:B------:R-:W2:Y:S01]  /*0d40*/  MUFU.EX2 R26, R26 ;  /* 0x0000001a001a7308 */ /* 0x000ea20000000800 */
[----:B0-----:R-:W-:-:S04]  /*0d50*/  FFMA R10, R12, R10, R15 ;  /* 0x0000000a0c0a7223 */ /* 0x001fc8000000000f */
[----:B-1----:R-:W-:-:S04]  /*0d60*/  FFMA R3, R11, R3, R10 ;  /* 0x000000030b037223 */ /* 0x002fc8000000000a */
[----:B--2---:R-:W-:Y:S01]  /*0d70*/  FFMA R3, R0, R26, R3 ;  /* 0x0000001a00037223 */ /* 0x004fe20000000003 */
[----:B------:R-:W-:Y:S06]  /*0d80*/  BRA.U UP1, `(.L_x_9) ;  /* 0xfffffff901a47547 */ /* 0x000fec000b83ffff */
.L_x_8:
        /* <DEDUP_REMOVED lines=8> */
[----:B------:R-:W3:Y:S04]  /*0e10*/  LDG.E R17, desc[UR8][R14.64+0x4] ;  /* 0x000004080e117981 */ /* 0x000ee8000c1e1900 */
[----:B------:R-:W4:Y:S04]  /*0e20*/  LDG.E R19, desc[UR8][R14.64+0x8] ;  /* 0x000008080e137981 */ /* 0x000f28000c1e1900 */
[----:B------:R-:W5:Y:S01]  /*0e30*/  LDG.E R21, desc[UR8][R14.64+0xc] ;  /* 0x00000c080e157981 */ /* 0x000f62000c1e1900 */
[----:B------:R-:W-:Y:S01]  /*0e40*/  HFMA2 R20, -RZ, RZ, 0.96630859375, -0.0022525787353515625 ;  /* 0x3bbb989dff147431 */ /* 0x000fe200000001ff */
[----:B------:R-:W-:Y:S01]  /*0e50*/  IADD3 R13, PT, PT, R13, 0x4, RZ ;  /* 0x000000040d0d7810 */ /* 0x000fe20007ffe0ff */
[----:B--2---:R-:W-:Y:S01]  /*0e60*/  FADD R11, R9, -R6 ;  /* 0x80000006090b7221 */ /* 0x004fe20000000000 */
[----:B------:R-:W-:-:S03]  /*0e70*/  MOV R9, 0x437c0000 ;  /* 0x437c000000097802 */ /* 0x000fc60000000f00 */
[----:B------:R-:W-:Y:S01]  /*0e80*/  FFMA.SAT R0, R11, R20, 0.5 ;  /* 0x3f0000000b007423 */ /* 0x000fe20000002014 */
[----:B---3--:R-:W-:-:S03]  /*0e90*/  FADD R17, R17, -R6 ;  /* 0x8000000611117221 */ /* 0x008fc60000000000 */
[-C--:B------:R-:W-:Y:S01]  /*0ea0*/  FFMA.RM R0, R0, R9.reuse, 12582913 ;  /* 0x4b40000100007423 */ /* 0x080fe20000004009 */
[--C-:B----4-:R-:W-:Y:S01]  /*0eb0*/  FADD R10, R19, -R6.reuse ;  /* 0x80000006130a7221 */ /* 0x110fe20000000000 */
[-C--:B------:R-:W-:Y:S02]  /*0ec0*/  FFMA.SAT R8, R17, R20.reuse, 0.5 ;  /* 0x3f00000011087423 */ /* 0x080fe40000002014 */
[----:B------:R-:W-:Y:S01]  /*0ed0*/  FADD R12, R0, -12583039 ;  /* 0xcb40007f000c7421 */ /* 0x000fe20000000000 */
[----:B------:R-:W-:Y:S01]  /*0ee0*/  FFMA.SAT R18, R10, R20, 0.5 ;  /* 0x3f0000000a127423 */ /* 0x000fe20000002014 */
[----:B------:R-:W-:Y:S01]  /*0ef0*/  FFMA.RM R8, R8, R9, 12582913 ;  /* 0x4b40000108087423 */ /* 0x000fe20000004009 */
[----:B-----5:R-:W-:Y:S01]  /*0f00*/  FADD R14, R21, -R6 ;  /* 0x80000006150e7221 */ /* 0x020fe20000000000 */
[----:B------:R-:W-:Y:S01]  /*0f10*/  FFMA R12, R11, 1.4426950216293334961, -R12 ;  /* 0x3fb8aa3b0b0c7823 */ /* 0x000fe2000000080c */
[----:B------:R-:W-:Y:S01]  /*0f20*/  SHF.L.U32 R0, R0, 0x17, RZ ;  /* 0x0000001700007819 */ /* 0x000fe200000006ff */
[----:B------:R-:W-:-:S02]  /*0f30*/  FADD R16, R8, -12583039 ;  /* 0xcb40007f08107421 */ /* 0x000fc40000000000 */
[----:B------:R-:W-:Y:S01]  /*0f40*/  FFMA R12, R11, 1.925963033500011079e-08, R12 ;  /* 0x32a570600b0c7823 */ /* 0x000fe2000000000c */
[-C--:B------:R-:W-:Y:S01]  /*0f50*/  FFMA.RM R11, R18, R9.reuse, 12582913 ;  /* 0x4b400001120b7423 */ /* 0x080fe20000004009 */
[----:B------:R-:W-:Y:S01]  /*0f60*/  FFMA.SAT R18, R14, R20, 0.5 ;  /* 0x3f0000000e127423 */ /* 0x000fe20000002014 */
[----:B------:R-:W-:Y:S02]  /*0f70*/  FFMA R16, R17, 1.4426950216293334961, -R16 ;  /* 0x3fb8aa3b11107823 */ /* 0x000fe40000000810 */
[----:B------:R-:W-:Y:S01]  /*0f80*/  FADD R15, R11, -12583039 ;  /* 0xcb40007f0b0f7421 */ /* 0x000fe20000000000 */
[----:B------:R-:W-:Y:S01]  /*0f90*/  FFMA.RM R18, R18, R9, 12582913 ;  /* 0x4b40000112127423 */ /* 0x000fe20000004009 */
[----:B------:R-:W-:Y:S01]  /*0fa0*/  FFMA R16, R17, 1.925963033500011079e-08, R16 ;  /* 0x32a5706011107823 */ /* 0x000fe20000000010 */
[----:B------:R-:W0:Y:S01]  /*0fb0*/  MUFU.EX2 R12, R12 ;  /* 0x0000000c000c7308 */ /* 0x000e220000000800 */
[----:B------:R-:W-:Y:S01]  /*0fc0*/  FFMA R15, R10, 1.4426950216293334961, -R15 ;  /* 0x3fb8aa3b0a0f7823 */ /* 0x000fe2000000080f */
[----:B------:R-:W-:Y:S01]  /*0fd0*/  FADD R9, R18, -12583039 ;  /* 0xcb40007f12097421 */ /* 0x000fe20000000000 */
[----:B------:R-:W-:-:S02]  /*0fe0*/  SHF.L.U32 R11, R11, 0x17, RZ ;  /* 0x000000170b0b7819 */ /* 0x000fc400000006ff */
[----:B------:R-:W-:Y:S01]  /*0ff0*/  FFMA R15, R10, 1.925963033500011079e-08, R15 ;  /* 0x32a570600a0f7823 */ /* 0x000fe2000000000f */
[C---:B------:R-:W-:Y:S02]  /*1000*/  FFMA R9, R14.reuse, 1.4426950216293334961, -R9 ;  /* 0x3fb8aa3b0e097823 */ /* 0x040fe40000000809 */
[----:B------:R-:W1:Y:S02]  /*1010*/  MUFU.EX2 R16, R16 ;  /* 0x0000001000107308 */ /* 0x000e640000000800 */
[----:B------:R-:W-:Y:S01]  /*1020*/  FFMA R14, R14, 1.925963033500011079e-08, R9 ;  /* 0x32a570600e0e7823 */ /* 0x000fe20000000009 */
[----:B------:R-:W-:-:S05]  /*1030*/  SHF.L.U32 R9, R8, 0x17, RZ ;  /* 0x0000001708097819 */ /* 0x000fca00000006ff */
[----:B------:R-:W2:Y:S01]  /*1040*/  MUFU.EX2 R15, R15 ;  /* 0x0000000f000f7308 */ /* 0x000ea20000000800 */
[----:B0-----:R-:W-:Y:S01]  /*1050*/  FFMA R0, R0, R12, R3 ;  /* 0x0000000c00007223 */ /* 0x001fe20000000003 */
[----:B------:R-:W-:-:S06]  /*1060*/  SHF.L.U32 R3, R18, 0x17, RZ ;  /* 0x0000001712037819 */ /* 0x000fcc00000006ff */
[----:B------:R-:W0:Y:S01]  /*1070*/  MUFU.EX2 R14, R14 ;  /* 0x0000000e000e7308 */ /* 0x000e220000000800 */
[----:B-1----:R-:W-:-:S04]  /*1080*/  FFMA R0, R9, R16, R0 ;  /* 0x0000001009007223 */ /* 0x002fc80000000000 */
[----:B--2---:R-:W-:-:S04]  /*1090*/  FFMA R0, R11, R15, R0 ;  /* 0x0000000f0b007223 */ /* 0x004fc80000000000 */
[----:B0-----:R-:W-:-:S07]  /*10a0*/  FFMA R3, R3, R14, R0 ;  /* 0x0000000e03037223 */ /* 0x001fce0000000000 */
.L_x_10:
[----:B------:R-:W-:Y:S05]  /*10b0*/  BRA.U !UP1, `(.L_x_7) ;  /* 0x0000000109a87547 */ /* 0x000fea000b800000 */
[----:B------:R-:W-:Y:S02]  /*10c0*/  UISETP.NE.AND UP0, UPT, UR5, 0x1, UPT ;  /* 0x000000010500788c */ /* 0x000fe4000bf05270 */
[----:B------:R-:W-:-:S04]  /*10d0*/  ULOP3.LUT UR4, UR4, 0x1, URZ, 0xc0, !UPT ;  /* 0x0000000104047892 */ /* 0x000fc8000f8ec0ff */
[----:B------:R-:W-:-:S03]  /*10e0*/  UISETP.NE.U32.AND UP1, UPT, UR4, 0x1, UPT ;  /* 0x000000010400788c */ /* 0x000fc6000bf25070 */
[----:B------:R-:W-:Y:S08]  /*10f0*/  BRA.U !UP0, `(.L_x_11) ;  /* 0x0000000108607547 */ /* 0x000ff0000b800000 */
[----:B------:R-:W-:-:S05]  /*1100*/  IMAD.WIDE.U32 R8, R13, 0x4, R4 ;  /* 0x000000040d087825 */ /* 0x000fca00078e0004 */
[----:B------:R-:W2:Y:S04]  /*1110*/  LDG.E R11, desc[UR8][R8.64] ;  /* 0x00000008080b7981 */ /* 0x000ea8000c1e1900 */
[----:B------:R-:W3:Y:S01]  /*1120*/  LDG.E R17, desc[UR8][R8.64+0x4] ;  /* 0x0000040808117981 */ /* 0x000ee2000c1e1900 */
[----:B------:R-:W-:Y:S01]  /*1130*/  HFMA2 R0, -RZ, RZ, 0.96630859375, -0.0022525787353515625 ;  /* 0x3bbb989dff007431 */ /* 0x000fe200000001ff */
[----:B------:R-:W-:Y:S02]  /*1140*/  MOV R15, 0x437c0000 ;  /* 0x437c0000000f7802 */ /* 0x000fe40000000f00 */
[----:B------:R-:W-:Y:S01]  /*1150*/  IADD3 R13, PT, PT, R13, 0x2, RZ ;  /* 0x000000020d0d7810 */ /* 0x000fe20007ffe0ff */
[----:B--2---:R-:W-:-:S04]  /*1160*/  FADD R11, R11, -R6 ;  /* 0x800000060b0b7221 */ /* 0x004fc80000000000 */
[----:B------:R-:W-:Y:S01]  /*1170*/  FFMA.SAT R10, R11, R0, 0.5 ;  /* 0x3f0000000b0a7423 */ /* 0x000fe20000002000 */
[----:B---3--:R-:W-:-:S03]  /*1180*/  FADD R17, R17, -R6 ;  /* 0x8000000611117221 */ /* 0x008fc60000000000 */
[----:B------:R-:W-:Y:S01]  /*1190*/  FFMA.RM R10, R10, R15, 12582913 ;  /* 0x4b4000010a0a7423 */ /* 0x000fe2000000400f */
[----:B------:R-:W-:-:S03]  /*11a0*/  FFMA.SAT R12, R17, R0, 0.5 ;  /* 0x3f000000110c7423 */ /* 0x000fc60000002000 */
[----:B------:R-:W-:Y:S01]  /*11b0*/  FADD R0, R10, -12583039 ;  /* 0xcb40007f0a007421 */ /* 0x000fe20000000000 */
[----:B------:R-:W-:Y:S01]  /*11c0*/  FFMA.RM R12, R12, R15, 12582913 ;  /* 0x4b4000010c0c7423 */ /* 0x000fe2000000400f */
[----:B------:R-:W-:Y:S02]  /*11d0*/  SHF.L.U32 R10, R10, 0x17, RZ ;  /* 0x000000170a0a7819 */ /* 0x000fe400000006ff */
[C---:B------:R-:W-:Y:S01]  /*11e0*/  FFMA R0, R11.reuse, 1.4426950216293334961, -R0 ;  /* 0x3fb8aa3b0b007823 */ /* 0x040fe20000000800 */
[C---:B------:R-:W-:Y:S01]  /*11f0*/  FADD R8, R12.reuse, -12583039 ;  /* 0xcb40007f0c087421 */ /* 0x040fe20000000000 */
[----:B------:R-:W-:Y:S02]  /*1200*/  SHF.L.U32 R12, R12, 0x17, RZ ;  /* 0x000000170c0c7819 */ /* 0x000fe400000006ff */
[----:B------:R-:W-:Y:S01]  /*1210*/  FFMA R0, R11, 1.925963033500011079e-08, R0 ;  /* 0x32a570600b007823 */ /* 0x000fe20000000000 */
[----:B------:R-:W-:-:S04]  /*1220*/  FFMA R8, R17, 1.4426950216293334961, -R8 ;  /* 0x3fb8aa3b11087823 */ /* 0x000fc80000000808 */
[----:B------:R-:W-:Y:S01]  /*1230*/  FFMA R8, R17, 1.925963033500011079e-08, R8 ;  /* 0x32a5706011087823 */ /* 0x000fe20000000008 */
[----:B------:R-:W0:Y:S08]  /*1240*/  MUFU.EX2 R0, R0 ;  /* 0x0000000000007308 */ /* 0x000e300000000800 */
[----:B------:R-:W1:Y:S01]  /*1250*/  MUFU.EX2 R8, R8 ;  /* 0x0000000800087308 */ /* 0x000e620000000800 */
[----:B0-----:R-:W-:-:S04]  /*1260*/  FFMA R3, R10, R0, R3 ;  /* 0x000000000a037223 */ /* 0x001fc80000000003 */
[----:B-1----:R-:W-:-:S07]  /*1270*/  FFMA R3, R12, R8, R3 ;  /* 0x000000080c037223 */ /* 0x002fce0000000003 */
.L_x_11:
[----:B------:R-:W-:Y:S05]  /*1280*/  BRA.U UP1, `(.L_x_7) ;  /* 0x0000000101347547 */ /* 0x000fea000b800000 */
[----:B------:R-:W-:-:S06]  /*1290*/  IMAD.WIDE.U32 R8, R13, 0x4, R4 ;  /* 0x000000040d087825 */ /* 0x000fcc00078e0004 */
[----:B------:R-:W2:Y:S01]  /*12a0*/  LDG.E R9, desc[UR8][R8.64] ;  /* 0x0000000808097981 */ /* 0x000ea2000c1e1900 */
[----:B------:R-:W-:Y:S01]  /*12b0*/  HFMA2 R11, -RZ, RZ, 0.96630859375, -0.0022525787353515625 ;  /* 0x3bbb989dff0b7431 */ /* 0x000fe200000001ff */
[----:B------:R-:W-:Y:S01]  /*12c0*/  MOV R13, 0x437c0000 ;  /* 0x437c0000000d7802 */ /* 0x000fe20000000f00 */
[----:B--2---:R-:W-:-:S04]  /*12d0*/  FADD R0, R9, -R6 ;  /* 0x8000000609007221 */ /* 0x004fc80000000000 */
[----:B------:R-:W-:-:S04]  /*12e0*/  FFMA.SAT R10, R0, R11, 0.5 ;  /* 0x3f000000000a7423 */ /* 0x000fc8000000200b */
[----:B------:R-:W-:-:S04]  /*12f0*/  FFMA.RM R10, R10, R13, 12582913 ;  /* 0x4b4000010a0a7423 */ /* 0x000fc8000000400d */
[C---:B------:R-:W-:Y:S01]  /*1300*/  FADD R11, R10.reuse, -12583039 ;  /* 0xcb40007f0a0b7421 */ /* 0x040fe20000000000 */
[----:B------:R-:W-:-:S03]  /*1310*/  SHF.L.U32 R10, R10, 0x17, RZ ;  /* 0x000000170a0a7819 */ /* 0x000fc600000006ff */
[----:B------:R-:W-:-:S04]  /*1320*/  FFMA R11, R0, 1.4426950216293334961, -R11 ;  /* 0x3fb8aa3b000b7823 */ /* 0x000fc8000000080b */
[----:B------:R-:W-:-:S06]  /*1330*/  FFMA R11, R0, 1.925963033500011079e-08, R11 ;  /* 0x32a57060000b7823 */ /* 0x000fcc000000000b */
[----:B------:R-:W0:Y:S02]  /*1340*/  MUFU.EX2 R11, R11 ;  /* 0x0000000b000b7308 */ /* 0x000e240000000800 */
[----:B0-----:R-:W-:-:S07]  /*1350*/  FFMA R3, R10, R11, R3 ;  /* 0x0000000b0a037223 */ /* 0x001fce0000000003 */
.L_x_7:
[----:B------:R-:W0:Y:S02]  /*1360*/  LDC R0, c[0x0][0x394] ;  /* 0x0000e500ff007b82 */ /* 0x000e240000000800 */
[----:B0-----:R-:W-:-:S13]  /*1370*/  ISETP.GE.AND P0, PT, R0, 0x1, PT ;  /* 0x000000010000780c */ /* 0x001fda0003f06270 */
[----:B------:R-:W-:Y:S05]  /*1380*/  @!P0 EXIT ;  /* 0x000000000000894d */ /* 0x000fea0003800000 */
[C---:B------:R-:W-:Y:S01]  /*1390*/  ISETP.GE.U32.AND P0, PT, R0.reuse, 0x4, PT ;  /* 0x000000040000780c */ /* 0x040fe20003f06070 */
[----:B------:R-:W-:Y:S01]  /*13a0*/  HFMA2 R13, -RZ, RZ, 0, 0 ;  /* 0x00000000ff0d7431 */ /* 0x000fe200000001ff */
[----:B------:R-:W-:-:S11]  /*13b0*/  LOP3.LUT R21, R0, 0x3, RZ, 0xc0, !PT ;  /* 0x0000000300157812 */ /* 0x000fd600078ec0ff */
[----:B------:R-:W-:Y:S05]  /*13c0*/  @!P0 BRA `(.L_x_12) ;  /* 0x0000000400f88947 */ /* 0x000fea0003800000 */
[----:B------:R-:W0:Y:S01]  /*13d0*/  LDCU.128 UR4, c[0x0][0x380] ;  /* 0x00007000ff0477ac */ /* 0x000e220008000c00 */
[----:B------:R-:W-:Y:S02]  /*13e0*/  LEA R14, P0, R2, 0x8, 0x2 ;  /* 0x00000008020e7811 */ /* 0x000fe400078010ff */
[----:B------:R-:W-:Y:S02]  /*13f0*/  LOP3.LUT R13, R0, 0x7ffffffc, RZ, 0xc0, !PT ;  /* 0x7ffffffc000d7812 */ /* 0x000fe400078ec0ff */
[----:B------:R-:W-:Y:S02]  /*1400*/  LEA.HI.X R15, R2, RZ, R7, 0x2, P0 ;  /* 0x000000ff020f7211 */ /* 0x000fe400000f1407 */
[----:B------:R-:W-:Y:S02]  /*1410*/  IADD3 R12, PT, PT, -R13, RZ, RZ ;  /* 0x000000ff0d0c7210 */ /* 0x000fe40007ffe1ff */
[C---:B0-----:R-:W-:Y:S02]  /*1420*/  IADD3 R8, P1, PT, R14.reuse, UR6, RZ ;  /* 0x000000060e087c10 */ /* 0x041fe4000ff3e0ff */
[----:B------:R-:W-:-:S02]  /*1430*/  IADD3 R14, P2, PT, R14, UR4, RZ ;  /* 0x000000040e0e7c10 */ /* 0x000fc4000ff5e0ff */
[C---:B------:R-:W-:Y:S02]  /*1440*/  IADD3.X R9, PT, PT, R15.reuse, UR7, RZ, P1, !PT ;  /* 0x000000070f097c10 */ /* 0x040fe40008ffe4ff */
[----:B------:R-:W-:-:S09]  /*1450*/  IADD3.X R15, PT, PT, R15, UR5, RZ, P2, !PT ;  /* 0x000000050f0f7c10 */ /* 0x000fd200097fe4ff */
.L_x_21:
[----:B------:R-:W2:Y:S01]  /*1460*/  LDG.E R11, desc[UR8][R8.64+-0x8] ;  /* 0xfffff808080b7981 */ /* 0x000ea2000c1e1900 */
[----:B------:R-:W-:Y:S01]  /*1470*/  HFMA2 R17, -RZ, RZ, 3.7421875, 0 ;  /* 0x437c0000ff117431 */ /* 0x000fe200000001ff */
[----:B------:R-:W-:Y:S01]  /*1480*/  MOV R0, 0x3bbb989d ;  /* 0x3bbb989d00007802 */ /* 0x000fe20000000f00 */
[----:B------:R-:W0:Y:S01]  /*1490*/  MUFU.RCP R16, R3 ;  /* 0x0000000300107308 */ /* 0x000e220000001000 */
[----:B------:R-:W-:Y:S01]  /*14a0*/  BSSY.RECONVERGENT B0, `(.L_x_13) ;  /* 0x0000016000007945 */ /* 0x000fe20003800200 */
[----:B--2---:R-:W-:-:S04]  /*14b0*/  FADD R11, R11, -R6 ;  /* 0x800000060b0b7221 */ /* 0x004fc80000000000 */
[----:B------:R-:W-:-:S04]  /*14c0*/  FFMA.SAT R0, R11, R0, 0.5 ;  /* 0x3f0000000b007423 */ /* 0x000fc80000002000 */
[----:B------:R-:W-:Y:S01]  /*14d0*/  FFMA.RM R0, R0, R17, 12582913 ;  /* 0x4b40000100007423 */ /* 0x000fe20000004011 */
[----:B0-----:R-:W-:-:S03]  /*14e0*/  FFMA R17, R16, -R3, 1 ;  /* 0x3f80000010117423 */ /* 0x001fc60000000803 */
[C---:B------:R-:W-:Y:S01]  /*14f0*/  FADD R10, R0.reuse, -12583039 ;  /* 0xcb40007f000a7421 */ /* 0x040fe20000000000 */
[----:B------:R-:W-:Y:S01]  /*1500*/  SHF.L.U32 R0, R0, 0x17, RZ ;  /* 0x0000001700007819 */ /* 0x000fe200000006ff */
[----:B------:R-:W-:Y:S02]  /*1510*/  FFMA R17, R16, R17, R16 ;  /* 0x0000001110117223 */ /* 0x000fe40000000010 */
[----:B------:R-:W-:-:S04]  /*1520*/  FFMA R10, R11, 1.4426950216293334961, -R10 ;  /* 0x3fb8aa3b0b0a7823 */ /* 0x000fc8000000080a */
[----:B------:R-:W-:-:S04]  /*1530*/  FFMA R10, R11, 1.925963033500011079e-08, R10 ;  /* 0x32a570600b0a7823 */ /* 0x000fc8000000000a */
[----:B------:R0:W1:Y:S02]  /*1540*/  MUFU.EX2 R11, R10 ;  /* 0x0000000a000b7308 */ /* 0x0000640000000800 */
[----:B0-----:R-:W-:Y:S01]  /*1550*/  MOV R10, R14 ;  /* 0x0000000e000a7202 */ /* 0x001fe20000000f00 */
[----:B-1----:R-:W-:-:S05]  /*1560*/  FMUL R0, R0, R11 ;  /* 0x0000000b00007220 */ /* 0x002fca0000400000 */
[----:B------:R-:W0:Y:S01]  /*1570*/  FCHK P0, R0, R3 ;  /* 0x0000000300007302 */ /* 0x000e220000000000 */
[----:B------:R-:W-:-:S04]  /*1580*/  FFMA R16, R0, R17, RZ ;  /* 0x0000001100107223 */ /* 0x000fc800000000ff */
[----:B------:R-:W-:-:S04]  /*1590*/  FFMA R11, R16, -R3, R0 ;  /* 0x80000003100b7223 */ /* 0x000fc80000000000 */
[----:B------:R-:W-:Y:S01]  /*15a0*/  FFMA R16, R17, R11, R16 ;  /* 0x0000000b11107223 */ /* 0x000fe20000000010 */
[----:B------:R-:W-:Y:S01]  /*15b0*/  MOV R11, R15 ;  /* 0x0000000f000b7202 */ /* 0x000fe20000000f00 */
[----:B0-----:R-:W-:Y:S06]  /*15c0*/  @!P0 BRA `(.L_x_14) ;  /* 0x00000000000c8947 */ /* 0x001fec0003800000 */
[----:B------:R-:W-:-:S07]  /*15d0*/  MOV R16, 0x15f0 ;  /* 0x000015f000107802 */ /* 0x000fce0000000f00 */
[----:B------:R-:W-:Y:S05]  /*15e0*/  CALL.REL.NOINC `($__internal_0_$__cuda_sm3x_div_rn_noftz_f32_slowpath) ;  /* 0x0000000c000c7944 */ /* 0x000fea0003c00000 */
[----:B------:R-:W-:-:S07]  /*15f0*/  MOV R16, R0 ;  /* 0x0000000000107202 */ /* 0x000fce0000000f00 */
.L_x_14:
[----:B------:R-:W-:Y:S05]  /*1600*/  BSYNC.RECONVERGENT B0 ;  /* 0x0000000000007941 */ /* 0x000fea0003800200 */
.L_x_13:
[----:B------:R-:W-:-:S05]  /*1610*/  FMNMX R15, R16, 9.9999999392252902908e-09, !PT ;  /* 0x322bcc77100f7809 */ /* 0x000fca0007800000 */
[----:B------:R0:W-:Y:S04]  /*1620*/  STG.E desc[UR8][R10.64+-0x8], R15 ;  /* 0xfffff80f0a007986 */ /* 0x0001e8000c101908 */
[----:B------:R-:W2:Y:S01]  /*1630*/  LDG.E R17, desc[UR8][R8.64+-0x4] ;  /* 0xfffffc0808117981 */ /* 0x000ea2000c1e1900 */
[----:B------:R-:W-:Y:S01]  /*1640*/  HFMA2 R0, -RZ, RZ, 0.96630859375, -0.0022525787353515625 ;  /* 0x3bbb989dff007431 */ /* 0x000fe200000001ff */
[----:B------:R-:W-:Y:S01]  /*1650*/  MOV R19, 0x437c0000 ;  /* 0x437c000000137802 */ /* 0x000fe20000000f00 */
[----:B------:R-:W1:Y:S01]  /*1660*/  MUFU.RCP R16, R3 ;  /* 0x0000000300107308 */ /* 0x000e620000001000 */
[----:B------:R-:W-:Y:S01]  /*1670*/  BSSY.RECONVERGENT B0, `(.L_x_15) ;  /* 0x0000014000007945 */ /* 0x000fe20003800200 */
[----:B--2---:R-:W-:-:S04]  /*1680*/  FADD R17, R17, -R6 ;  /* 0x8000000611117221 */ /* 0x004fc80000000000 */
[----:B------:R-:W-:-:S04]  /*1690*/  FFMA.SAT R0, R17, R0, 0.5 ;  /* 0x3f00000011007423 */ /* 0x000fc80000002000 */
[----:B------:R-:W-:-:S04]  /*16a0*/  FFMA.RM R0, R0, R19, 12582913 ;  /* 0x4b40000100007423 */ /* 0x000fc80000004013 */
[C---:B------:R-:W-:Y:S01]  /*16b0*/  FADD R14, R0.reuse, -12583039 ;  /* 0xcb40007f000e7421 */ /* 0x040fe20000000000 */
[----:B------:R-:W-:-:S03]  /*16c0*/  SHF.L.U32 R0, R0, 0x17, RZ ;  /* 0x0000001700007819 */ /* 0x000fc600000006ff */
[----:B------:R-:W-:-:S04]  /*16d0*/  FFMA R14, R17, 1.4426950216293334961, -R14 ;  /* 0x3fb8aa3b110e7823 */ /* 0x000fc8000000080e */
[----:B------:R-:W-:Y:S01]  /*16e0*/  FFMA R14, R17, 1.925963033500011079e-08, R14 ;  /* 0x32a57060110e7823 */ /* 0x000fe2000000000e */
[----:B-1----:R-:W-:-:S03]  /*16f0*/  FFMA R17, R16, -R3, 1 ;  /* 0x3f80000010117423 */ /* 0x002fc60000000803 */
[----:B0-----:R-:W0:Y:S02]  /*1700*/  MUFU.EX2 R15, R14 ;  /* 0x0000000e000f7308 */ /* 0x001e240000000800 */
[----:B0-----:R-:W-:Y:S01]  /*1710*/  FMUL R18, R0, R15 ;  /* 0x0000000f00127220 */ /* 0x001fe20000400000 */
[----:B------:R-:W-:-:S05]  /*1720*/  FFMA R0, R16, R17, R16 ;  /* 0x0000001110007223 */ /* 0x000fca0000000010 */
[----:B------:R-:W0:Y:S01]  /*1730*/  FCHK P0, R18, R3 ;  /* 0x0000000312007302 */ /* 0x000e220000000000 */
[----:B------:R-:W-:-:S04]  /*1740*/  FFMA R15, R0, R18, RZ ;  /* 0x00000012000f7223 */ /* 0x000fc800000000ff */
[----:B------:R-:W-:-:S04]  /*1750*/  FFMA R16, R15, -R3, R18 ;  /* 0x800000030f107223 */ /* 0x000fc80000000012 */
[----:B------:R-:W-:Y:S01]  /*1760*/  FFMA R0, R0, R16, R15 ;  /* 0x0000001000007223 */ /* 0x000fe2000000000f */
[----:B0-----:R-:W-:Y:S06]  /*1770*/  @!P0 BRA `(.L_x_16) ;  /* 0x00000000000c8947 */ /* 0x001fec0003800000 */
[----:B------:R-:W-:Y:S02]  /*1780*/  MOV R0, R18 ;  /* 0x0000001200007202 */ /* 0x000fe40000000f00 */
[----:B------:R-:W-:-:S07]  /*1790*/  MOV R16, 0x17b0 ;  /* 0x000017b000107802 */ /* 0x000fce0000000f00 */
[----:B------:R-:W-:Y:S05]  /*17a0*/  CALL.REL.NOINC `($__internal_0_$__cuda_sm3x_div_rn_noftz_f32_slowpath) ;  /* 0x00000008009c7944 */ /* 0x000fea0003c00000 */
.L_x_16:
[----:B------:R-:W-:Y:S05]  /*17b0*/  BSYNC.RECONVERGENT B0 ;  /* 0x0000000000007941 */ /* 0x000fea0003800200 */
.L_x_15:
        /* <DEDUP_REMOVED lines=26> */
.L_x_18:
[----:B------:R-:W-:Y:S05]  /*1960*/  BSYNC.RECONVERGENT B0 ;  /* 0x0000000000007941 */ /* 0x000fea0003800200 */
.L_x_17:
        /* <DEDUP_REMOVED lines=26> */
.L_x_20:
[----:B------:R-:W-:Y:S05]  /*1b10*/  BSYNC.RECONVERGENT B0 ;  /* 0x0000000000007941 */ /* 0x000fea0003800200 */
.L_x_19:
[----:B------:R-:W-:Y:S02]  /*1b20*/  FMNMX R17, R0, 9.9999999392252902908e-09, !PT ;  /* 0x322bcc7700117809 */ /* 0x000fe40007800000 */
[----:B------:R-:W-:Y:S02]  /*1b30*/  IADD3 R12, PT, PT, R12, 0x4, RZ ;  /* 0x000000040c0c7810 */ /* 0x000fe40007ffe0ff */
[----:B------:R-:W-:Y:S01]  /*1b40*/  IADD3 R8, P1, PT, R8, 0x10, RZ ;  /* 0x0000001008087810 */ /* 0x000fe20007f3e0ff */
[----:B------:R0:W-:Y:S01]  /*1b50*/  STG.E desc[UR8][R10.64+0x4], R17 ;  /* 0x000004110a007986 */ /* 0x0001e2000c101908 */
[----:B------:R-:W-:Y:S02]  /*1b60*/  ISETP.NE.AND P0, PT, R12, RZ, PT ;  /* 0x000000ff0c00720c */ /* 0x000fe40003f05270 */
[----:B------:R-:W-:Y:S02]  /*1b70*/  IADD3 R14, P2, PT, R10, 0x10, RZ ;  /* 0x000000100a0e7810 */ /* 0x000fe40007f5e0ff */
[----:B------:R-:W-:-:S02]  /*1b80*/  IADD3.X R9, PT, PT, RZ, R9, RZ, P1, !PT ;  /* 0x00000009ff097210 */ /* 0x000fc40000ffe4ff */
[----:B------:R-:W-:-:S07]  /*1b90*/  IADD3.X R15, PT, PT, RZ, R11, RZ, P2, !PT ;  /* 0x0000000bff0f7210 */ /* 0x000fce00017fe4ff */
[----:B0-----:R-:W-:Y:S05]  /*1ba0*/  @P0 BRA `(.L_x_21) ;  /* 0xfffffff8002c0947 */ /* 0x001fea000383ffff */
.L_x_12:
[----:B------:R-:W-:-:S13]  /*1bb0*/  ISETP.NE.AND P0, PT, R21, RZ, PT ;  /* 0x000000ff1500720c */ /* 0x000fda0003f05270 */
[----:B------:R-:W-:Y:S05]  /*1bc0*/  @!P0 EXIT ;  /* 0x000000000000894d */ /* 0x000fea0003800000 */
[----:B------:R-:W-:-:S13]  /*1bd0*/  ISETP.NE.AND P0, PT, R21, 0x1, PT ;  /* 0x000000011500780c */ /* 0x000fda0003f05270 */
[----:B------:R-:W-:Y:S05]  /*1be0*/  @!P0 BRA `(.L_x_22) ;  /* 0x0000000000f48947 */ /* 0x000fea0003800000 */
[----:B------:R-:W-:-:S05]  /*1bf0*/  IMAD.WIDE.U32 R8, R13, 0x4, R4 ;  /* 0x000000040d087825 */ /* 0x000fca00078e0004 */
[----:B------:R-:W2:Y:S01]  /*1c00*/  LDG.E R11, desc[UR8][R8.64] ;  /* 0x00000008080b7981 */ /* 0x000ea2000c1e1900 */
[----:B------:R-:W-:Y:S01]  /*1c10*/  HFMA2 R0, -RZ, RZ, 0.96630859375, -0.0022525787353515625 ;  /* 0x3bbb989dff007431 */ /* 0x000fe200000001ff */
        /* <DEDUP_REMOVED lines=8> */
[----:B------:R-:W-:-:S03]  /*1ca0*/  SHF.L.U32 R0, R0, 0x17, RZ ;  /* 0x0000001700007819 */ /* 0x000fc600000006ff */
[----:B------:R-:W-:-:S04]  /*1cb0*/  FFMA R10, R11, 1.4426950216293334961, -R10 ;  /* 0x3fb8aa3b0b0a7823 */ /* 0x000fc8000000080a */
[----:B------:R-:W-:-:S04]  /*1cc0*/  FFMA R10, R11, 1.925963033500011079e-08, R10 ;  /* 0x32a570600b0a7823 */ /* 0x000fc8000000000a */
[----:B------:R-:W0:Y:S02]  /*1cd0*/  MUFU.EX2 R11, R10 ;  /* 0x0000000a000b7308 */ /* 0x000e240000000800 */
        /* <DEDUP_REMOVED lines=10> */
.L_x_24:
[----:B------:R-:W-:Y:S05]  /*1d80*/  BSYNC.RECONVERGENT B0 ;  /* 0x0000000000007941 */ /* 0x000fea0003800200 */
.L_x_23:
[----:B------:R-:W0:Y:S01]  /*1d90*/  LDCU.64 UR4, c[0x0][0x380] ;  /* 0x00007000ff0477ac */ /* 0x000e220008000a00 */
[----:B------:R-:W-:Y:S02]  /*1da0*/  IADD3 R11, P0, PT, R2, R13, RZ ;  /* 0x0000000d020b7210 */ /* 0x000fe40007f1e0ff */
[----:B------:R-:W-:Y:S02]  /*1db0*/  FMNMX R15, R0, 9.9999999392252902908e-09, !PT ;  /* 0x322bcc77000f7809 */ /* 0x000fe40007800000 */
[----:B------:R-:W-:Y:S02]  /*1dc0*/  IADD3.X R12, PT, PT, RZ, R7, RZ, P0, !PT ;  /* 0x00000007ff0c7210 */ /* 0x000fe400007fe4ff */
[----:B0-----:R-:W-:-:S04]  /*1dd0*/  LEA R10, P0, R11, UR4, 0x2 ;  /* 0x000000040b0a7c11 */ /* 0x001fc8000f8010ff */
[----:B------:R-:W-:-:S05]  /*1de0*/  LEA.HI.X R11, R11, UR5, R12, 0x2, P0 ;  /* 0x000000050b0b7c11 */ /* 0x000fca00080f140c */
[----:B------:R0:W-:Y:S04]  /*1df0*/  STG.E desc[UR8][R10.64], R15 ;  /* 0x0000000f0a007986 */ /* 0x0001e8000c101908 */
[----:B------:R-:W2:Y:S01]  /*1e00*/  LDG.E R9, desc[UR8][R8.64+0x4] ;  /* 0x0000040808097981 */ /* 0x000ea2000c1e1900 */
[----:B------:R-:W-:Y:S01]  /*1e10*/  HFMA2 R17, -RZ, RZ, 0.96630859375, -0.0022525787353515625 ;  /* 0x3bbb989dff117431 */ /* 0x000fe200000001ff */
[----:B------:R-:W-:Y:S01]  /*1e20*/  MOV R19, 0x437c0000 ;  /* 0x437c000000137802 */ /* 0x000fe20000000f00 */
[----:B------:R-:W1:Y:S01]  /*1e30*/  MUFU.RCP R14, R3 ;  /* 0x00000003000e7308 */ /* 0x000e620000001000 */
[----:B------:R-:W-:Y:S01]  /*1e40*/  BSSY.RECONVERGENT B0, `(.L_x_25) ;  /* 0x0000014000007945 */ /* 0x000fe20003800200 */
[----:B--2---:R-:W-:Y:S01]  /*1e50*/  FADD R0, R9, -R6 ;  /* 0x8000000609007221 */ /* 0x004fe20000000000 */
[----:B-1----:R-:W-:-:S03]  /*1e60*/  FFMA R9, R14, -R3, 1 ;  /* 0x3f8000000e097423 */ /* 0x002fc60000000803 */
[----:B------:R-:W-:-:S04]  /*1e70*/  FFMA.SAT R12, R0, R17, 0.5 ;  /* 0x3f000000000c7423 */ /* 0x000fc80000002011 */
[----:B------:R-:W-:-:S04]  /*1e80*/  FFMA.RM R12, R12, R19, 12582913 ;  /* 0x4b4000010c0c7423 */ /* 0x000fc80000004013 */
[C---:B------:R-:W-:Y:S01]  /*1e90*/  FADD R17, R12.reuse, -12583039 ;  /* 0xcb40007f0c117421 */ /* 0x040fe20000000000 */
[----:B------:R-:W-:-:S03]  /*1ea0*/  SHF.L.U32 R12, R12, 0x17, RZ ;  /* 0x000000170c0c7819 */ /* 0x000fc600000006ff */
[----:B------:R-:W-:-:S04]  /*1eb0*/  FFMA R17, R0, 1.4426950216293334961, -R17 ;  /* 0x3fb8aa3b00117823 */ /* 0x000fc80000000811 */
[----:B------:R-:W-:Y:S01]  /*1ec0*/  FFMA R17, R0, 1.925963033500011079e-08, R17 ;  /* 0x32a5706000117823 */ /* 0x000fe20000000011 */
[----:B------:R-:W-:-:S05]  /*1ed0*/  FFMA R0, R14, R9, R14 ;  /* 0x000000090e007223 */ /* 0x000fca000000000e */
[----:B------:R-:W0:Y:S02]  /*1ee0*/  MUFU.EX2 R17, R17 ;  /* 0x0000001100117308 */ /* 0x000e240000000800 */
[----:B0-----:R-:W-:-:S06]  /*1ef0*/  FMUL R15, R12, R17 ;  /* 0x000000110c0f7220 */ /* 0x001fcc0000400000 */
        /* <DEDUP_REMOVED lines=8> */
.L_x_26:
[----:B------:R-:W-:Y:S05]  /*1f80*/  BSYNC.RECONVERGENT B0 ;  /* 0x0000000000007941 */ /* 0x000fea0003800200 */
.L_x_25:
[----:B------:R-:W-:Y:S02]  /*1f90*/  FMNMX R9, R0, 9.9999999392252902908e-09, !PT ;  /* 0x322bcc7700097809 */ /* 0x000fe40007800000 */
[----:B------:R-:W-:-:S03]  /*1fa0*/  IADD3 R13, PT, PT, R13, 0x2, RZ ;  /* 0x000000020d0d7810 */ /* 0x000fc60007ffe0ff */
[----:B------:R0:W-:Y:S04]  /*1fb0*/  STG.E desc[UR8][R10.64+0x4], R9 ;  /* 0x000004090a007986 */ /* 0x0001e8000c101908 */
.L_x_22:
[----:B------:R-:W1:Y:S02]  /*1fc0*/  LDC R0, c[0x0][0x394] ;  /* 0x0000e500ff007b82 */ /* 0x000e640000000800 */
[----:B-1----:R-:W-:-:S04]  /*1fd0*/  LOP3.LUT R0, R0, 0x1, RZ, 0xc0, !PT ;  /* 0x0000000100007812 */ /* 0x002fc800078ec0ff */
[----:B------:R-:W-:-:S13]  /*1fe0*/  ISETP.NE.U32.AND P0, PT, R0, 0x1, PT ;  /* 0x000000010000780c */ /* 0x000fda0003f05070 */
[----:B------:R-:W-:Y:S05]  /*1ff0*/  @P0 EXIT ;  /* 0x000000000000094d */ /* 0x000fea0003800000 */
[----:B------:R-:W-:-:S06]  /*2000*/  IMAD.WIDE.U32 R4, R13, 0x4, R4 ;  /* 0x000000040d047825 */ /* 0x000fcc00078e0004 */
[----:B------:R-:W2:Y:S01]  /*2010*/  LDG.E R5, desc[UR8][R4.64] ;  /* 0x0000000804057981 */ /* 0x000ea2000c1e1900 */
[----:B0-----:R-:W-:Y:S01]  /*2020*/  HFMA2 R9, -RZ, RZ, 0.96630859375, -0.0022525787353515625 ;  /* 0x3bbb989dff097431 */ /* 0x001fe200000001ff */
[----:B------:R-:W-:Y:S01]  /*2030*/  MOV R11, 0x437c0000 ;  /* 0x437c0000000b7802 */ /* 0x000fe20000000f00 */
[----:B------:R-:W0:Y:S01]  /*2040*/  MUFU.RCP R8, R3 ;  /* 0x0000000300087308 */ /* 0x000e220000001000 */
[----:B------:R-:W-:Y:S01]  /*2050*/  BSSY.RECONVERGENT B0, `(.L_x_27) ;  /* 0x0000014000007945 */ /* 0x000fe20003800200 */
[----:B--2---:R-:W-:Y:S01]  /*2060*/  FADD R6, R5, -R6 ;  /* 0x8000000605067221 */ /* 0x004fe20000000000 */
[----:B0-----:R-:W-:-:S03]  /*2070*/  FFMA R5, R8, -R3, 1 ;  /* 0x3f80000008057423 */ /* 0x001fc60000000803 */
[----:B------:R-:W-:-:S04]  /*2080*/  FFMA.SAT R0, R6, R9, 0.5 ;  /* 0x3f00000006007423 */ /* 0x000fc80000002009 */
[----:B------:R-:W-:-:S04]  /*2090*/  FFMA.RM R0, R0, R11, 12582913 ;  /* 0x4b40000100007423 */ /* 0x000fc8000000400b */
[C---:B------:R-:W-:Y:S01]  /*20a0*/  FADD R9, R0.reuse, -12583039 ;  /* 0xcb40007f00097421 */ /* 0x040fe20000000000 */
[----:B------:R-:W-:-:S03]  /*20b0*/  SHF.L.U32 R0, R0, 0x17, RZ ;  /* 0x0000001700007819 */ /* 0x000fc600000006ff */
[----:B------:R-:W-:-:S04]  /*20c0*/  FFMA R9, R6, 1.4426950216293334961, -R9 ;  /* 0x3fb8aa3b06097823 */ /* 0x000fc80000000809 */
[----:B------:R-:W-:-:S06]  /*20d0*/  FFMA R9, R6, 1.925963033500011079e-08, R9 ;  /* 0x32a5706006097823 */ /* 0x000fcc0000000009 */
        /* <DEDUP_REMOVED lines=11> */
.L_x_28:
[----:B------:R-:W-:Y:S05]  /*2190*/  BSYNC.RECONVERGENT B0 ;  /* 0x0000000000007941 */ /* 0x000fea0003800200 */
.L_x_27:
[----:B------:R-:W0:Y:S01]  /*21a0*/  LDCU.64 UR4, c[0x0][0x380] ;  /* 0x00007000ff0477ac */ /* 0x000e220008000a00 */
[----:B------:R-:W-:Y:S02]  /*21b0*/  IADD3 R13, P0, PT, R2, R13, RZ ;  /* 0x0000000d020d7210 */ /* 0x000fe40007f1e0ff */
[----:B------:R-:W-:Y:S02]  /*21c0*/  FMNMX R5, R0, 9.9999999392252902908e-09, !PT ;  /* 0x322bcc7700057809 */ /* 0x000fe40007800000 */
[----:B------:R-:W-:Y:S02]  /*21d0*/  IADD3.X R4, PT, PT, RZ, R7, RZ, P0, !PT ;  /* 0x00000007ff047210 */ /* 0x000fe400007fe4ff */
[----:B0-----:R-:W-:-:S04]  /*21e0*/  LEA R2, P0, R13, UR4, 0x2 ;  /* 0x000000040d027c11 */ /* 0x001fc8000f8010ff */
[----:B------:R-:W-:-:S05]  /*21f0*/  LEA.HI.X R3, R13, UR5, R4, 0x2, P0 ;  /* 0x000000050d037c11 */ /* 0x000fca00080f1404 */
[----:B------:R-:W-:Y:S01]  /*2200*/  STG.E desc[UR8][R2.64], R5 ;  /* 0x0000000502007986 */ /* 0x000fe2000c101908 */
[----:B------:R-:W-:Y:S05]  /*2210*/  EXIT ;  /* 0x000000000000794d */ /* 0x000fea0003800000 */
        .weak           $__internal_0_$__cuda_sm3x_div_rn_noftz_f32_slowpath
        .type           $__internal_0_$__cuda_sm3x_div_rn_noftz_f32_slowpath,@function
        .size           $__internal_0_$__cuda_sm3x_div_rn_noftz_f32_slowpath,(.L_x_58 - $__internal_0_$__cuda_sm3x_div_rn_noftz_f32_slowpath)
$__internal_0_$__cuda_sm3x_div_rn_noftz_f32_slowpath:
[----:B------:R-:W-:Y:S01]  /*2220*/  SHF.R.U32.HI R15, RZ, 0x17, R3 ;  /* 0x00000017ff0f7819 */ /* 0x000fe20000011603 */
[----:B------:R-:W-:Y:S01]  /*2230*/  BSSY.RECONVERGENT B1, `(.L_x_29) ;  /* 0x0000063000017945 */ /* 0x000fe20003800200 */
[----:B------:R-:W-:Y:S02]  /*2240*/  SHF.R.U32.HI R18, RZ, 0x17, R0 ;  /* 0x00000017ff127819 */ /* 0x000fe40000011600 */
[----:B------:R-:W-:Y:S02]  /*2250*/  LOP3.LUT R15, R15, 0xff, RZ, 0xc0, !PT ;  /* 0x000000ff0f0f7812 */ /* 0x000fe400078ec0ff */
[----:B------:R-:W-:Y:S02]  /*2260*/  LOP3.LUT R18, R18, 0xff, RZ, 0xc0, !PT ;  /* 0x000000ff12127812 */ /* 0x000fe400078ec0ff */
[----:B------:R-:W-:Y:S02]  /*2270*/  IADD3 R20, PT, PT, R15, -0x1, RZ ;  /* 0xffffffff0f147810 */ /* 0x000fe40007ffe0ff */
[----:B------:R-:W-:-:S02]  /*2280*/  IADD3 R19, PT, PT, R18, -0x1, RZ ;  /* 0xffffffff12137810 */ /* 0x000fc40007ffe0ff */
[----:B------:R-:W-:Y:S02]  /*2290*/  ISETP.GT.U32.AND P0, PT, R20, 0xfd, PT ;  /* 0x000000fd1400780c */ /* 0x000fe40003f04070 */
[----:B------:R-:W-:Y:S02]  /*22a0*/  MOV R17, R3 ;  /* 0x0000000300117202 */ /* 0x000fe40000000f00 */
[----:B------:R-:W-:-:S13]  /*22b0*/  ISETP.GT.U32.OR P0, PT, R19, 0xfd, P0 ;  /* 0x000000fd1300780c */ /* 0x000fda0000704470 */
[----:B------:R-:W-:Y:S01]  /*22c0*/  @!P0 MOV R14, RZ ;  /* 0x000000ff000e8202 */ /* 0x000fe20000000f00 */
[----:B------:R-:W-:Y:S06]  /*22d0*/  @!P0 BRA `(.L_x_30) ;  /* 0x00000000005c8947 */ /* 0x000fec0003800000 */
[----:B------:R-:W-:Y:S02]  /*22e0*/  FSETP.GTU.FTZ.AND P0, PT, |R0|, +INF , PT ;  /* 0x7f8000000000780b */ /* 0x000fe40003f1c200 */
[----:B------:R-:W-:-:S04]  /*22f0*/  FSETP.GTU.FTZ.AND P1, PT, |R3|, +INF , PT ;  /* 0x7f8000000300780b */ /* 0x000fc80003f3c200 */
[----:B------:R-:W-:-:S13]  /*2300*/  PLOP3.LUT P0, PT, P0, P1, PT, 0xf8, 0x8f ;  /* 0x00000000008f781c */ /* 0x000fda0000703f70 */
[----:B------:R-:W-:Y:S05]  /*2310*/  @P0 BRA `(.L_x_31) ;  /* 0x00000004004c0947 */ /* 0x000fea0003800000 */
[----:B------:R-:W-:-:S13]  /*2320*/  LOP3.LUT P0, RZ, R17, 0x7fffffff, R0, 0xc8, !PT ;  /* 0x7fffffff11ff7812 */ /* 0x000fda000780c800 */
[----:B------:R-:W-:Y:S05]  /*2330*/  @!P0 BRA `(.L_x_32) ;  /* 0x00000004003c8947 */ /* 0x000fea0003800000 */
[C---:B------:R-:W-:Y:S02]  /*2340*/  FSETP.NEU.FTZ.AND P2, PT, |R0|.reuse, +INF , PT ;  /* 0x7f8000000000780b */ /* 0x040fe40003f5d200 */
[----:B------:R-:W-:Y:S02]  /*2350*/  FSETP.NEU.FTZ.AND P1, PT, |R3|, +INF , PT ;  /* 0x7f8000000300780b */ /* 0x000fe40003f3d200 */
[----:B------:R-:W-:-:S11]  /*2360*/  FSETP.NEU.FTZ.AND P0, PT, |R0|, +INF , PT ;  /* 0x7f8000000000780b */ /* 0x000fd60003f1d200 */
[----:B------:R-:W-:Y:S05]  /*2370*/  @!P1 BRA !P2, `(.L_x_32) ;  /* 0x00000004002c9947 */ /* 0x000fea0005000000 */
[----:B------:R-:W-:-:S04]  /*2380*/  LOP3.LUT P2, RZ, R0, 0x7fffffff, RZ, 0xc0, !PT ;  /* 0x7fffffff00ff7812 */ /* 0x000fc8000784c0ff */
[----:B------:R-:W-:-:S13]  /*2390*/  PLOP3.LUT P1, PT, P1, P2, PT, 0x2f, 0xf2 ;  /* 0x0000000000f2781c */ /* 0x000fda0000f24577 */
[----:B------:R-:W-:Y:S05]  /*23a0*/  @P1 BRA `(.L_x_33) ;  /* 0x0000000400181947 */ /* 0x000fea0003800000 */
[----:B------:R-:W-:-:S04]  /*23b0*/  LOP3.LUT P1, RZ, R17, 0x7fffffff, RZ, 0xc0, !PT ;  /* 0x7fffffff11ff7812 */ /* 0x000fc8000782c0ff */
[----:B------:R-:W-:-:S13]  /*23c0*/  PLOP3.LUT P0, PT, P0, P1, PT, 0x2f, 0xf2 ;  /* 0x0000000000f2781c */ /* 0x000fda0000702577 */
[----:B------:R-:W-:Y:S05]  /*23d0*/  @P0 BRA `(.L_x_34) ;  /* 0x0000000400000947 */ /* 0x000fea0003800000 */
[----:B------:R-:W-:Y:S02]  /*23e0*/  ISETP.GE.AND P0, PT, R19, RZ, PT ;  /* 0x000000ff1300720c */ /* 0x000fe40003f06270 */
[----:B------:R-:W-:-:S11]  /*23f0*/  ISETP.GE.AND P1, PT, R20, RZ, PT ;  /* 0x000000ff1400720c */ /* 0x000fd60003f26270 */
[----:B------:R-:W-:Y:S01]  /*2400*/  @P0 MOV R14, RZ ;  /* 0x000000ff000e0202 */ /* 0x000fe20000000f00 */
[----:B------:R-:W-:Y:S01]  /*2410*/  @!P0 FFMA R0, R0, 1.84467440737095516160e+19, RZ ;  /* 0x5f80000000008823 */ /* 0x000fe200000000ff */
[----:B------:R-:W-:Y:S01]  /*2420*/  @!P0 MOV R14, 0xffffffc0 ;  /* 0xffffffc0000e8802 */ /* 0x000fe20000000f00 */
[----:B------:R-:W-:-:S03]  /*2430*/  @!P1 FFMA R17, R3, 1.84467440737095516160e+19, RZ ;  /* 0x5f80000003119823 */ /* 0x000fc600000000ff */
[----:B------:R-:W-:-:S07]  /*2440*/  @!P1 IADD3 R14, PT, PT, R14, 0x40, RZ ;  /* 0x000000400e0e9810 */ /* 0x000fce0007ffe0ff */
.L_x_30:
[----:B------:R-:W-:Y:S01]  /*2450*/  LEA R20, R15, 0xc0800000, 0x17 ;  /* 0xc08000000f147811 */ /* 0x000fe200078eb8ff */
[----:B------:R-:W-:Y:S01]  /*2460*/  BSSY.RECONVERGENT B2, `(.L_x_35) ;  /* 0x0000036000027945 */ /* 0x000fe20003800200 */
[----:B------:R-:W-:Y:S02]  /*2470*/  IADD3 R18, PT, PT, R18, -0x7f, RZ ;  /* 0xffffff8112127810 */ /* 0x000fe40007ffe0ff */
[----:B------:R-:W-:-:S03]  /*2480*/  IADD3 R22, PT, PT, -R20, R17, RZ ;  /* 0x0000001114167210 */ /* 0x000fc60007ffe1ff */
[----:B------:R-:W-:Y:S01]  /*2490*/  IMAD R0, R18, -0x800000, R0 ;  /* 0xff80000012007824 */ /* 0x000fe200078e0200 */
[----:B------:R-:W0:Y:S01]  /*24a0*/  MUFU.RCP R20, R22 ;  /* 0x0000001600147308 */ /* 0x000e220000001000 */
[----:B------:R-:W-:-:S04]  /*24b0*/  FADD.FTZ R19, -R22, -RZ ;  /* 0x800000ff16137221 */ /* 0x000fc80000010100 */
[----:B0-----:R-:W-:-:S04]  /*24c0*/  FFMA R17, R20, R19, 1 ;  /* 0x3f80000014117423 */ /* 0x001fc80000000013 */
[----:B------:R-:W-:-:S04]  /*24d0*/  FFMA R17, R20, R17, R20 ;  /* 0x0000001114117223 */ /* 0x000fc80000000014 */
[----:B------:R-:W-:-:S04]  /*24e0*/  FFMA R20, R0, R17, RZ ;  /* 0x0000001100147223 */ /* 0x000fc800000000ff */
[----:B------:R-:W-:-:S04]  /*24f0*/  FFMA R23, R19, R20, R0 ;  /* 0x0000001413177223 */ /* 0x000fc80000000000 */
[----:B------:R-:W-:Y:S01]  /*2500*/  FFMA R20, R17, R23, R20 ;  /* 0x0000001711147223 */ /* 0x000fe20000000014 */
[----:B------:R-:W-:-:S03]  /*2510*/  IADD3 R23, PT, PT, R18, 0x7f, -R15 ;  /* 0x0000007f12177810 */ /* 0x000fc60007ffe80f */
[----:B------:R-:W-:Y:S01]  /*2520*/  FFMA R19, R19, R20, R0 ;  /* 0x0000001413137223 */ /* 0x000fe20000000000 */
[----:B------:R-:W-:-:S03]  /*2530*/  IADD3 R23, PT, PT, R23, R14, RZ ;  /* 0x0000000e17177210 */ /* 0x000fc60007ffe0ff */
[----:B------:R-:W-:-:S05]  /*2540*/  FFMA R0, R17, R19, R20 ;  /* 0x0000001311007223 */ /* 0x000fca0000000014 */
[----:B------:R-:W-:-:S04]  /*2550*/  SHF.R.U32.HI R15, RZ, 0x17, R0 ;  /* 0x00000017ff0f7819 */ /* 0x000fc80000011600 */
[----:B------:R-:W-:-:S04]  /*2560*/  LOP3.LUT R15, R15, 0xff, RZ, 0xc0, !PT ;  /* 0x000000ff0f0f7812 */ /* 0x000fc800078ec0ff */
[----:B------:R-:W-:-:S04]  /*2570*/  IADD3 R15, PT, PT, R15, R23, RZ ;  /* 0x000000170f0f7210 */ /* 0x000fc80007ffe0ff */
[----:B------:R-:W-:-:S04]  /*2580*/  IADD3 R14, PT, PT, R15, -0x1, RZ ;  /* 0xffffffff0f0e7810 */ /* 0x000fc80007ffe0ff */
[----:B------:R-:W-:-:S13]  /*2590*/  ISETP.GE.U32.AND P0, PT, R14, 0xfe, PT ;  /* 0x000000fe0e00780c */ /* 0x000fda0003f06070 */
[----:B------:R-:W-:Y:S05]  /*25a0*/  @!P0 BRA `(.L_x_36) ;  /* 0x0000000000808947 */ /* 0x000fea0003800000 */
[----:B------:R-:W-:-:S13]  /*25b0*/  ISETP.GT.AND P0, PT, R15, 0xfe, PT ;  /* 0x000000fe0f00780c */ /* 0x000fda0003f04270 */
[----:B------:R-:W-:Y:S05]  /*25c0*/  @P0 BRA `(.L_x_37) ;  /* 0x00000000006c0947 */ /* 0x000fea0003800000 */
[----:B------:R-:W-:-:S13]  /*25d0*/  ISETP.GE.AND P0, PT, R15, 0x1, PT ;  /* 0x000000010f00780c */ /* 0x000fda0003f06270 */
[----:B------:R-:W-:Y:S05]  /*25e0*/  @P0 BRA `(.L_x_38) ;  /* 0x0000000000740947 */ /* 0x000fea0003800000 */
[----:B------:R-:W-:Y:S02]  /*25f0*/  ISETP.GE.AND P0, PT, R15, -0x18, PT ;  /* 0xffffffe80f00780c */ /* 0x000fe40003f06270 */
[----:B------:R-:W-:-:S11]  /*2600*/  LOP3.LUT R0, R0, 0x80000000, RZ, 0xc0, !PT ;  /* 0x8000000000007812 */ /* 0x000fd600078ec0ff */
[----:B------:R-:W-:Y:S05]  /*2610*/  @!P0 BRA `(.L_x_38) ;  /* 0x0000000000688947 */ /* 0x000fea0003800000 */
[-CC-:B------:R-:W-:Y:S01]  /*2620*/  FFMA.RZ R14, R17, R19.reuse, R20.reuse ;  /* 0x00000013110e7223 */ /* 0x180fe2000000c014 */
[C---:B------:R-:W-:Y:S02]  /*2630*/  ISETP.NE.AND P2, PT, R15.reuse, RZ, PT ;  /* 0x000000ff0f00720c */ /* 0x040fe40003f45270 */
[----:B------:R-:W-:Y:S02]  /*2640*/  ISETP.NE.AND P1, PT, R15, RZ, PT ;  /* 0x000000ff0f00720c */ /* 0x000fe40003f25270 */
[----:B------:R-:W-:Y:S01]  /*2650*/  LOP3.LUT R18, R14, 0x7fffff, RZ, 0xc0, !PT ;  /* 0x007fffff0e127812 */ /* 0x000fe200078ec0ff */
[CCC-:B------:R-:W-:Y:S01]  /*2660*/  FFMA.RP R14, R17.reuse, R19.reuse, R20.reuse ;  /* 0x00000013110e7223 */ /* 0x1c0fe20000008014 */
[----:B------:R-:W-:Y:S01]  /*2670*/  FFMA.RM R17, R17, R19, R20 ;  /* 0x0000001311117223 */ /* 0x000fe20000004014 */
[----:B------:R-:W-:Y:S02]  /*2680*/  IADD3 R19, PT, PT, R15, 0x20, RZ ;  /* 0x000000200f137810 */ /* 0x000fe40007ffe0ff */
[----:B------:R-:W-:-:S02]  /*2690*/  LOP3.LUT R18, R18, 0x800000, RZ, 0xfc, !PT ;  /* 0x0080000012127812 */ /* 0x000fc400078efcff */
[----:B------:R-:W-:Y:S02]  /*26a0*/  IADD3 R15, PT, PT, -R15, RZ, RZ ;  /* 0x000000ff0f0f7210 */ /* 0x000fe40007ffe1ff */
[----:B------:R-:W-:Y:S02]  /*26b0*/  SHF.L.U32 R19, R18, R19, RZ ;  /* 0x0000001312137219 */ /* 0x000fe400000006ff */
[----:B------:R-:W-:Y:S02]  /*26c0*/  FSETP.NEU.FTZ.AND P0, PT, R14, R17, PT ;  /* 0x000000110e00720b */ /* 0x000fe40003f1d000 */
[----:B------:R-:W-:Y:S02]  /*26d0*/  SEL R15, R15, RZ, P2 ;  /* 0x000000ff0f0f7207 */ /* 0x000fe40001000000 */
[----:B------:R-:W-:Y:S02]  /*26e0*/  ISETP.NE.AND P1, PT, R19, RZ, P1 ;  /* 0x000000ff1300720c */ /* 0x000fe40000f25270 */
[----:B------:R-:W-:-:S02]  /*26f0*/  SHF.R.U32.HI R15, RZ, R15, R18 ;  /* 0x0000000fff0f7219 */ /* 0x000fc40000011612 */
[----:B------:R-:W-:Y:S02]  /*2700*/  PLOP3.LUT P0, PT, P0, P1, PT, 0xf8, 0x8f ;  /* 0x00000000008f781c */ /* 0x000fe40000703f70 */
[----:B------:R-:W-:Y:S02]  /*2710*/  SHF.R.U32.HI R17, RZ, 0x1, R15 ;  /* 0x00000001ff117819 */ /* 0x000fe4000001160f */
[----:B------:R-:W-:-:S04]  /*2720*/  SEL R14, RZ, 0x1, !P0 ;  /* 0x00000001ff0e7807 */ /* 0x000fc80004000000 */
[----:B------:R-:W-:-:S04]  /*2730*/  LOP3.LUT R14, R14, 0x1, R17, 0xf8, !PT ;  /* 0x000000010e0e7812 */ /* 0x000fc800078ef811 */
[----:B------:R-:W-:-:S04]  /*2740*/  LOP3.LUT R14, R14, R15, RZ, 0xc0, !PT ;  /* 0x0000000f0e0e7212 */ /* 0x000fc800078ec0ff */
[----:B------:R-:W-:-:S04]  /*2750*/  IADD3 R17, PT, PT, R17, R14, RZ ;  /* 0x0000000e11117210 */ /* 0x000fc80007ffe0ff */
[----:B------:R-:W-:Y:S01]  /*2760*/  LOP3.LUT R0, R17, R0, RZ, 0xfc, !PT ;  /* 0x0000000011007212 */ /* 0x000fe200078efcff */
[----:B------:R-:W-:Y:S06]  /*2770*/  BRA `(.L_x_38) ;  /* 0x0000000000107947 */ /* 0x000fec0003800000 */
.L_x_37:
[----:B------:R-:W-:-:S04]  /*2780*/  LOP3.LUT R0, R0, 0x80000000, RZ, 0xc0, !PT ;  /* 0x8000000000007812 */ /* 0x000fc800078ec0ff */
[----:B------:R-:W-:Y:S01]  /*2790*/  LOP3.LUT R0, R0, 0x7f800000, RZ, 0xfc, !PT ;  /* 0x7f80000000007812 */ /* 0x000fe200078efcff */
[----:B------:R-:W-:Y:S06]  /*27a0*/  BRA `(.L_x_38) ;  /* 0x0000000000047947 */ /* 0x000fec0003800000 */
.L_x_36:
[----:B------:R-:W-:-:S07]  /*27b0*/  LEA R0, R23, R0, 0x17 ;  /* 0x0000000017007211 */ /* 0x000fce00078eb8ff */
.L_x_38:
[----:B------:R-:W-:Y:S05]  /*27c0*/  BSYNC.RECONVERGENT B2 ;  /* 0x0000000000027941 */ /* 0x000fea0003800200 */
.L_x_35:
[----:B------:R-:W-:Y:S05]  /*27d0*/  BRA `(.L_x_39) ;  /* 0x0000000000207947 */ /* 0x000fea0003800000 */
.L_x_34:
[----:B------:R-:W-:-:S04]  /*27e0*/  LOP3.LUT R0, R17, 0x80000000, R0, 0x48, !PT ;  /* 0x8000000011007812 */ /* 0x000fc800078e4800 */
[----:B------:R-:W-:Y:S01]  /*27f0*/  LOP3.LUT R0, R0, 0x7f800000, RZ, 0xfc, !PT ;  /* 0x7f80000000007812 */ /* 0x000fe200078efcff */
[----:B------:R-:W-:Y:S06]  /*2800*/  BRA `(.L_x_39) ;  /* 0x0000000000147947 */ /* 0x000fec0003800000 */
.L_x_33:
[----:B------:R-:W-:Y:S01]  /*2810*/  LOP3.LUT R0, R17, 0x80000000, R0, 0x48, !PT ;  /* 0x8000000011007812 */ /* 0x000fe200078e4800 */
[----:B------:R-:W-:Y:S06]  /*2820*/  BRA `(.L_x_39) ;  /* 0x00000000000c7947 */ /* 0x000fec0003800000 */
.L_x_32:
[----:B------:R-:W0:Y:S01]  /*2830*/  MUFU.RSQ R0, -QNAN ;  /* 0xffc0000000007908 */ /* 0x000e220000001400 */
[----:B------:R-:W-:Y:S05]  /*2840*/  BRA `(.L_x_39) ;  /* 0x0000000000047947 */ /* 0x000fea0003800000 */
.L_x_31:
[----:B------:R-:W-:-:S07]  /*2850*/  FADD.FTZ R0, R0, R3 ;  /* 0x0000000300007221 */ /* 0x000fce0000010000 */
.L_x_39:
[----:B------:R-:W-:Y:S05]  /*2860*/  BSYNC.RECONVERGENT B1 ;  /* 0x0000000000017941 */ /* 0x000fea0003800200 */
.L_x_29:
[----:B------:R-:W-:-:S04]  /*2870*/  HFMA2 R17, -RZ, RZ, 0, 0 ;  /* 0x00000000ff117431 */ /* 0x000fc800000001ff */
[----:B0-----:R-:W-:Y:S05]  /*2880*/  RET.REL.NODEC R16 `(_Z13softmaxKernelPfS_ii) ;  /* 0xffffffd410dc7950 */ /* 0x001fea0003c3ffff */
.L_x_40:
        /* <DEDUP_REMOVED lines=15> */
.L_x_58:


//--------------------- .text._Z10tanhKernelPfS_i --------------------------
	.section	.text._Z10tanhKernelPfS_i,"ax",@progbits
	.align	128
        .global         _Z10tanhKernelPfS_i
        .type           _Z10tanhKernelPfS_i,@function
        .size           _Z10tanhKernelPfS_i,(.L_x_62 - _Z10tanhKernelPfS_i)
        .other          _Z10tanhKernelPfS_i,@"STO_CUDA_ENTRY STV_DEFAULT"
_Z10tanhKernelPfS_i:
.text._Z10tanhKernelPfS_i:
        /* <DEDUP_REMOVED lines=9> */
[----:B------:R-:W1:Y:S07]  /*0090*/  LDCU.64 UR4, c[0x0][0x358] ;  /* 0x00006b00ff0477ac */ /* 0x000e6e0008000a00 */
[----:B------:R-:W2:Y:S01]  /*00a0*/  LDC.64 R4, c[0x0][0x380] ;  /* 0x0000e000ff047b82 */ /* 0x000ea20000000a00 */
[----:B0-----:R-:W-:-:S05]  /*00b0*/  IMAD.WIDE R2, R7, 0x4, R2 ;  /* 0x0000000407027825 */ /* 0x001fca00078e0202 */
[----:B-1----:R2:W3:Y:S01]  /*00c0*/  LDG.E R6, desc[UR4][R2.64] ;  /* 0x0000000402067981 */ /* 0x0024e2000c1e1900 */
[----:B------:R-:W-:Y:S01]  /*00d0*/  MOV R10, 0x3c80f082 ;  /* 0x3c80f082000a7802 */ /* 0x000fe20000000f00 */
[----:B------:R-:W-:Y:S02]  /*00e0*/  HFMA2 R9, -RZ, RZ, 1.875, 0 ;  /* 0x3f800000ff097431 */ /* 0x000fe400000001ff */
[----:B--2---:R-:W-:-:S04]  /*00f0*/  IMAD.WIDE R2, R7, 0x4, R4 ;  /* 0x0000000407027825 */ /* 0x004fc800078e0204 */
[C---:B---3--:R-:W-:Y:S01]  /*0100*/  FMUL R0, |R6|.reuse, 2.8853900432586669922 ;  /* 0x4038aa3b06007820 */ /* 0x048fe20000400200 */
[C---:B------:R-:W-:Y:S01]  /*0110*/  FMUL R11, R6.reuse, R6 ;  /* 0x00000006060b7220 */ /* 0x040fe20000400000 */
[C---:B------:R-:W-:Y:S02]  /*0120*/  FSETP.GE.AND P1, PT, |R6|.reuse, 0.60000002384185791016, PT ;  /* 0x3f19999a0600780b */ /* 0x040fe40003f26200 */
[----:B------:R-:W-:Y:S01]  /*0130*/  FSETP.GE.AND P0, PT, |R6|, 9.010913848876953125, PT ;  /* 0x41102cb40600780b */ /* 0x000fe20003f06200 */
[C---:B------:R-:W-:Y:S01]  /*0140*/  FFMA R10, R11.reuse, R10, -0.052303962409496307373 ;  /* 0xbd563cae0b0a7423 */ /* 0x040fe2000000000a */
[----:B------:R-:W0:Y:S02]  /*0150*/  MUFU.EX2 R0, R0 ;  /* 0x0000000000007308 */ /* 0x000e240000000800 */
[----:B0-----:R-:W-:Y:S01]  /*0160*/  FADD R8, R0, 1 ;  /* 0x3f80000000087421 */ /* 0x001fe20000000000 */
[----:B------:R-:W-:-:S04]  /*0170*/  FFMA R0, R11, R10, 0.1331529766321182251 ;  /* 0x3e0859410b007423 */ /* 0x000fc8000000000a */
[C---:B------:R-:W-:Y:S01]  /*0180*/  FFMA R0, R11.reuse, R0, -0.33332768082618713379 ;  /* 0xbeaaa9ed0b007423 */ /* 0x040fe20000000000 */
[----:B------:R-:W0:Y:S03]  /*0190*/  MUFU.RCP R8, R8 ;  /* 0x0000000800087308 */ /* 0x000e260000001000 */
[----:B------:R-:W-:Y:S01]  /*01a0*/  FFMA R11, R11, R0, RZ ;  /* 0x000000000b0b7223 */ /* 0x000fe200000000ff */
[----:B0-----:R-:W-:-:S05]  /*01b0*/  FFMA R9, R8, -2, R9 ;  /* 0xc000000008097823 */ /* 0x001fca0000000009 */
[----:B------:R-:W-:-:S04]  /*01c0*/  FSEL R9, R9, 1, !P0 ;  /* 0x3f80000009097808 */ /* 0x000fc80004000000 */
[--C-:B------:R-:W-:Y:S01]  /*01d0*/  LOP3.LUT R9, R9, 0x80000000, R6.reuse, 0xb8, !PT ;  /* 0x8000000009097812 */ /* 0x100fe200078eb806 */
[----:B------:R-:W-:-:S05]  /*01e0*/  @!P1 FFMA R9, R6, R11, R6 ;  /* 0x0000000b06099223 */ /* 0x000fca0000000006 */
[----:B------:R-:W-:Y:S01]  /*01f0*/  STG.E desc[UR4][R2.64], R9 ;  /* 0x0000000902007986 */ /* 0x000fe2000c101904 */
[----:B------:R-:W-:Y:S05]  /*0200*/  EXIT ;  /* 0x000000000000794d */ /* 0x000fea0003800000 */
.L_x_41:
        /* <DEDUP_REMOVED lines=15> */
.L_x_62:


//--------------------- .text._Z23matrixMultiplyAddKernelPfS_S_S_iii --------------------------
	.section	.text._Z23matrixMultiplyAddKernelPfS_S_S_iii,"ax",@progbits
	.align	128
        .global         _Z23matrixMultiplyAddKernelPfS_S_S_iii
        .type           _Z23matrixMultiplyAddKernelPfS_S_S_iii,@function
        .size           _Z23matrixMultiplyAddKernelPfS_S_S_iii,(.L_x_63 - _Z23matrixMultiplyAddKernelPfS_S_S_iii)
        .other          _Z23matrixMultiplyAddKernelPfS_S_S_iii,@"STO_CUDA_ENTRY STV_DEFAULT"
_Z23matrixMultiplyAddKernelPfS_S_S_iii:
.text._Z23matrixMultiplyAddKernelPfS_S_S_iii:
[----:B------:R-:W-:Y:S01]  /*0000*/  LDC R1, c[0x0][0x37c] ;  /* 0x0000df00ff017b82 */ /* 0x000fe20000000800 */
[----:B------:R-:W0:Y:S01]  /*0010*/  LDCU UR16, c[0x0][0x3a8] ;  /* 0x00007500ff1077ac */ /* 0x000e220008000800 */
[----:B------:R-:W1:Y:S06]  /*0020*/  S2R R4, SR_TID.X ;  /* 0x0000000000047919 */ /* 0x000e6c0000002100 */
[----:B------:R-:W1:Y:S08]  /*0030*/  S2UR UR4, SR_CTAID.X ;  /* 0x00000000000479c3 */ /* 0x000e700000002500 */
[----:B------:R-:W1:Y:S01]  /*0040*/  LDC R15, c[0x0][0x360] ;  /* 0x0000d800ff0f7b82 */ /* 0x000e620000000800 */
[----:B0-----:R-:W-:-:S04]  /*0050*/  IABS R5, UR16 ;  /* 0x0000001000057c13 */ /* 0x001fc80008000000 */
[----:B------:R-:W0:Y:S01]  /*0060*/  I2F.RP R0, R5 ;  /* 0x0000000500007306 */ /* 0x000e220000209400 */
[----:B-1----:R-:W-:Y:S01]  /*0070*/  IMAD R15, R15, UR4, R4 ;  /* 0x000000040f0f7c24 */ /* 0x002fe2000f8e0204 */
[----:B------:R-:W1:Y:S06]  /*0080*/  LDCU UR4, c[0x0][0x3a0] ;  /* 0x00007400ff0477ac */ /* 0x000e6c0008000800 */
[----:B0-----:R-:W0:Y:S01]  /*0090*/  MUFU.RCP R0, R0 ;  /* 0x0000000000007308 */ /* 0x001e220000001000 */
[----:B------:R-:W-:Y:S02]  /*00a0*/  IABS R4, R15 ;  /* 0x0000000f00047213 */ /* 0x000fe40000000000 */
[----:B0-----:R-:W-:-:S05]  /*00b0*/  IADD3 R2, PT, PT, R0, 0xffffffe, RZ ;  /* 0x0ffffffe00027810 */ /* 0x001fca0007ffe0ff */
[----:B------:R0:W2:Y:S02]  /*00c0*/  F2I.FTZ.U32.TRUNC.NTZ R3, R2 ;  /* 0x0000000200037305 */ /* 0x0000a4000021f000 */
[----:B0-----:R-:W-:Y:S01]  /*00d0*/  HFMA2 R2, -RZ, RZ, 0, 0 ;  /* 0x00000000ff027431 */ /* 0x001fe200000001ff */
[----:B--2---:R-:W-:-:S05]  /*00e0*/  IADD3 R6, PT, PT, RZ, -R3, RZ ;  /* 0x80000003ff067210 */ /* 0x004fca0007ffe0ff */
[----:B------:R-:W-:-:S04]  /*00f0*/  IMAD R7, R6, R5, RZ ;  /* 0x0000000506077224 */ /* 0x000fc800078e02ff */
[----:B------:R-:W-:-:S06]  /*0100*/  IMAD.HI.U32 R3, R3, R7, R2 ;  /* 0x0000000703037227 */ /* 0x000fcc00078e0002 */
[----:B------:R-:W-:-:S05]  /*0110*/  IMAD.HI.U32 R0, R3, R4, RZ ;  /* 0x0000000403007227 */ /* 0x000fca00078e00ff */
[----:B------:R-:W-:-:S05]  /*0120*/  IADD3 R3, PT, PT, -R0, RZ, RZ ;  /* 0x000000ff00037210 */ /* 0x000fca0007ffe1ff */
[----:B------:R-:W-:-:S05]  /*0130*/  IMAD R2, R5, R3, R4 ;  /* 0x0000000305027224 */ /* 0x000fca00078e0204 */
[----:B------:R-:W-:-:S13]  /*0140*/  ISETP.GT.U32.AND P2, PT, R5, R2, PT ;  /* 0x000000020500720c */ /* 0x000fda0003f44070 */
[-C--:B------:R-:W-:Y:S02]  /*0150*/  @!P2 IADD3 R2, PT, PT, R2, -R5.reuse, RZ ;  /* 0x800000050202a210 */ /* 0x080fe40007ffe0ff */
[----:B------:R-:W-:Y:S02]  /*0160*/  @!P2 IADD3 R0, PT, PT, R0, 0x1, RZ ;  /* 0x000000010000a810 */ /* 0x000fe40007ffe0ff */
[----:B------:R-:W-:Y:S02]  /*0170*/  ISETP.GE.U32.AND P0, PT, R2, R5, PT ;  /* 0x000000050200720c */ /* 0x000fe40003f06070 */
[----:B------:R-:W-:Y:S02]  /*0180*/  LOP3.LUT R2, R15, UR16, RZ, 0x3c, !PT ;  /* 0x000000100f027c12 */ /* 0x000fe4000f8e3cff */
[----:B------:R-:W-:Y:S02]  /*0190*/  ISETP.NE.AND P2, PT, RZ, UR16, PT ;  /* 0x00000010ff007c0c */ /* 0x000fe4000bf45270 */
[----:B------:R-:W-:-:S07]  /*01a0*/  ISETP.GE.AND P1, PT, R2, RZ, PT ;  /* 0x000000ff0200720c */ /* 0x000fce0003f26270 */
[----:B------:R-:W-:-:S06]  /*01b0*/  @P0 IADD3 R0, PT, PT, R0, 0x1, RZ ;  /* 0x0000000100000810 */ /* 0x000fcc0007ffe0ff */
[----:B------:R-:W-:Y:S02]  /*01c0*/  @!P1 IADD3 R0, PT, PT, -R0, RZ, RZ ;  /* 0x000000ff00009210 */ /* 0x000fe40007ffe1ff */
[----:B------:R-:W-:-:S04]  /*01d0*/  @!P2 LOP3.LUT R0, RZ, UR16, RZ, 0x33, !PT ;  /* 0x00000010ff00ac12 */ /* 0x000fc8000f8e33ff */
[C---:B-1----:R-:W-:Y:S02]  /*01e0*/  ISETP.GE.AND P0, PT, R0.reuse, UR4, PT ;  /* 0x0000000400007c0c */ /* 0x042fe4000bf06270 */
[----:B------:R-:W-:Y:S02]  /*01f0*/  IADD3 R2, PT, PT, -R0, RZ, RZ ;  /* 0x000000ff00027210 */ /* 0x000fe40007ffe1ff */
[----:B------:R-:W-:-:S03]  /*0200*/  ISETP.GT.OR P0, PT, RZ, UR16, P0 ;  /* 0x00000010ff007c0c */ /* 0x000fc60008704670 */
[----:B------:R-:W-:-:S10]  /*0210*/  IMAD R15, R2, UR16, R15 ;  /* 0x00000010020f7c24 */ /* 0x000fd4000f8e020f */
[----:B------:R-:W-:Y:S05]  /*0220*/  @P0 EXIT ;  /* 0x000000000000094d */ /* 0x000fea0003800000 */
[----:B------:R-:W0:Y:S01]  /*0230*/  LDCU UR5, c[0x0][0x3a4] ;  /* 0x00007480ff0577ac */ /* 0x000e220008000800 */
[----:B------:R-:W-:Y:S01]  /*0240*/  MOV R18, RZ ;  /* 0x000000ff00127202 */ /* 0x000fe20000000f00 */
[----:B------:R-:W1:Y:S01]  /*0250*/  LDCU.64 UR14, c[0x0][0x358] ;  /* 0x00006b00ff0e77ac */ /* 0x000e620008000a00 */
[----:B0-----:R-:W-:-:S09]  /*0260*/  UISETP.GE.AND UP0, UPT, UR5, 0x1, UPT ;  /* 0x000000010500788c */ /* 0x001fd2000bf06270 */
[----:B-1----:R-:W-:Y:S05]  /*0270*/  BRA.U !UP0, `(.L_x_42) ;  /* 0x0000000908307547 */ /* 0x002fea000b800000 */
[----:B------:R-:W-:Y:S02]  /*0280*/  UISETP.GE.U32.AND UP0, UPT, UR5, 0x8, UPT ;  /* 0x000000080500788c */ /* 0x000fe4000bf06070 */
[----:B------:R-:W-:Y:S01]  /*0290*/  IMAD R16, R0, UR5, RZ ;  /* 0x0000000500107c24 */ /* 0x000fe2000f8e02ff */
[----:B------:R-:W-:Y:S01]  /*02a0*/  UMOV UR4, URZ ;  /* 0x000000ff00047c82 */ /* 0x000fe20008000000 */
[----:B------:R-:W-:-:S05]  /*02b0*/  IMAD.MOV.U32 R18, RZ, RZ, RZ ;  /* 0x000000ffff127224 */ /* 0x000fca00078e00ff */
[----:B------:R-:W-:Y:S05]  /*02c0*/  BRA.U !UP0, `(.L_x_43) ;  /* 0x0000000108fc7547 */ /* 0x000fea000b800000 */
[----:B------:R-:W0:Y:S01]  /*02d0*/  LDCU.64 UR18, c[0x0][0x390] ;  /* 0x00007200ff1277ac */ /* 0x000e220008000a00 */
[----:B------:R-:W-:Y:S01]  /*02e0*/  HFMA2 R18, -RZ, RZ, 0, 0 ;  /* 0x00000000ff127431 */ /* 0x000fe200000001ff */
[----:B------:R-:W-:Y:S01]  /*02f0*/  MOV R14, R16 ;  /* 0x00000010000e7202 */ /* 0x000fe20000000f00 */
[----:B------:R-:W-:Y:S01]  /*0300*/  ULOP3.LUT UR4, UR5, 0x7ffffff8, URZ, 0xc0, !UPT ;  /* 0x7ffffff805047892 */ /* 0x000fe2000f8ec0ff */
[----:B------:R-:W-:-:S03]  /*0310*/  MOV R17, R15 ;  /* 0x0000000f00117202 */ /* 0x000fc60000000f00 */
[----:B------:R-:W-:Y:S02]  /*0320*/  UIADD3 UR4, UPT, UPT, -UR4, URZ, URZ ;  /* 0x000000ff04047290 */ /* 0x000fe4000fffe1ff */
[----:B0-----:R-:W-:Y:S02]  /*0330*/  UIMAD.WIDE.U32 UR6, UR16, 0xc, UR18 ;  /* 0x0000000c100678a5 */ /* 0x001fe4000f8e0012 */
[----:B------:R-:W-:Y:S02]  /*0340*/  UIMAD.WIDE.U32 UR8, UR16, 0x10, UR18 ;  /* 0x00000010100878a5 */ /* 0x000fe4000f8e0012 */
[----:B------:R-:W-:Y:S02]  /*0350*/  UIMAD.WIDE.U32 UR10, UR16, 0x18, UR18 ;  /* 0x00000018100a78a5 */ /* 0x000fe4000f8e0012 */
[----:B------:R-:W-:-:S12]  /*0360*/  UIMAD.WIDE.U32 UR12, UR16, 0x1c, UR18 ;  /* 0x0000001c100c78a5 */ /* 0x000fd8000f8e0012 */
.L_x_44:
[----:B------:R-:W0:Y:S01]  /*0370*/  LDC.64 R2, c[0x0][0x388] ;  /* 0x0000e200ff027b82 */ /* 0x000e220000000a00 */
[----:B------:R-:W-:Y:S01]  /*0380*/  UIMAD.WIDE.U32 UR22, UR16, 0x4, UR18 ;  /* 0x00000004101678a5 */ /* 0x000fe2000f8e0012 */
[----:B------:R-:W-:Y:S01]  /*0390*/  MOV R8, 0x4 ;  /* 0x0000000400087802 */ /* 0x000fe20000000f00 */
[----:B------:R-:W-:-:S04]  /*03a0*/  UIMAD.WIDE.U32 UR20, UR16, 0x8, UR18 ;  /* 0x00000008101478a5 */ /* 0x000fc8000f8e0012 */
[----:B------:R-:W-:Y:S01]  /*03b0*/  MOV R12, UR22 ;  /* 0x00000016000c7c02 */ /* 0x000fe20008000f00 */
[C---:B------:R-:W-:Y:S01]  /*03c0*/  IMAD.WIDE R8, R17.reuse, R8, UR18 ;  /* 0x0000001211087e25 */ /* 0x040fe2000f8e0208 */
[----:B------:R-:W-:Y:S02]  /*03d0*/  MOV R13, UR23 ;  /* 0x00000017000d7c02 */ /* 0x000fe40008000f00 */
[----:B------:R-:W-:Y:S01]  /*03e0*/  MOV R10, UR20 ;  /* 0x00000014000a7c02 */ /* 0x000fe20008000f00 */
[----:B------:R-:W-:Y:S01]  /*03f0*/  IMAD.U32 R11, RZ, RZ, UR21 ;  /* 0x00000015ff0b7e24 */ /* 0x000fe2000f8e00ff */
[----:B------:R1:W2:Y:S01]  /*0400*/  LDG.E R19, desc[UR14][R8.64] ;  /* 0x0000000e08137981 */ /* 0x0002a2000c1e1900 */
[----:B------:R-:W-:Y:S01]  /*0410*/  IMAD.WIDE R12, R17, 0x4, R12 ;  /* 0x00000004110c7825 */ /* 0x000fe200078e020c */
[----:B------:R-:W-:-:S03]  /*0420*/  MOV R6, 0x4 ;  /* 0x0000000400067802 */ /* 0x000fc60000000f00 */
[----:B0-----:R-:W-:Y:S01]  /*0430*/  IMAD.WIDE R2, R14, 0x4, R2 ;  /* 0x000000040e027825 */ /* 0x001fe200078e0202 */
[----:B------:R0:W3:Y:S04]  /*0440*/  LDG.E R20, desc[UR14][R12.64] ;  /* 0x0000000e0c147981 */ /* 0x0000e8000c1e1900 */
[----:B------:R-:W2:Y:S01]  /*0450*/  LDG.E R21, desc[UR14][R2.64] ;  /* 0x0000000e02157981 */ /* 0x000ea2000c1e1900 */
[C---:B------:R-:W-:Y:S01]  /*0460*/  IMAD.WIDE R10, R17.reuse, 0x4, R10 ;  /* 0x00000004110a7825 */ /* 0x040fe200078e020a */
[----:B------:R-:W-:Y:S02]  /*0470*/  MOV R4, 0x4 ;  /* 0x0000000400047802 */ /* 0x000fe40000000f00 */
[----:B------:R-:W3:Y:S01]  /*0480*/  LDG.E R25, desc[UR14][R2.64+0x4] ;  /* 0x0000040e02197981 */ /* 0x000ee2000c1e1900 */
[----:B------:R-:W-:Y:S01]  /*0490*/  IMAD.WIDE R6, R17, R6, UR6 ;  /* 0x0000000611067e25 */ /* 0x000fe2000f8e0206 */
[----:B------:R-:W-:-:S02]  /*04a0*/  MOV R27, UR16 ;  /* 0x00000010001b7c02 */ /* 0x000fc40008000f00 */
[----:B------:R4:W5:Y:S01]  /*04b0*/  LDG.E R23, desc[UR14][R10.64] ;  /* 0x0000000e0a177981 */ /* 0x000962000c1e1900 */
[----:B------:R-:W-:-:S03]  /*04c0*/  IMAD.WIDE R4, R17, R4, UR8 ;  /* 0x0000000811047e25 */ /* 0x000fc6000f8e0204 */
[----:B------:R-:W5:Y:S01]  /*04d0*/  LDG.E R22, desc[UR14][R2.64+0x8] ;  /* 0x0000080e02167981 */ /* 0x000f62000c1e1900 */
[----:B------:R-:W-:Y:S01]  /*04e0*/  MOV R28, 0x4 ;  /* 0x00000004001c7802 */ /* 0x000fe20000000f00 */
[----:B-1----:R-:W-:Y:S02]  /*04f0*/  IMAD.WIDE.U32 R8, R27, 0x14, R8 ;  /* 0x000000141b087825 */ /* 0x002fe400078e0008 */
[----:B------:R-:W5:Y:S04]  /*0500*/  LDG.E R7, desc[UR14][R6.64] ;  /* 0x0000000e06077981 */ /* 0x000f68000c1e1900 */
[----:B------:R-:W5:Y:S01]  /*0510*/  LDG.E R24, desc[UR14][R2.64+0xc] ;  /* 0x00000c0e02187981 */ /* 0x000f62000c1e1900 */
[----:B0-----:R-:W-:Y:S01]  /*0520*/  MOV R12, 0x4 ;  /* 0x00000004000c7802 */ /* 0x001fe20000000f00 */
[----:B----4-:R-:W-:-:S02]  /*0530*/  IMAD.WIDE R10, R17, R28, UR10 ;  /* 0x0000000a110a7e25 */ /* 0x010fc4000f8e021c */
[----:B------:R0:W4:Y:S04]  /*0540*/  LDG.E R5, desc[UR14][R4.64] ;  /* 0x0000000e04057981 */ /* 0x000128000c1e1900 */
[----:B------:R-:W4:Y:S01]  /*0550*/  LDG.E R26, desc[UR14][R2.64+0x10] ;  /* 0x0000100e021a7981 */ /* 0x000f22000c1e1900 */
[----:B------:R-:W-:-:S03]  /*0560*/  IMAD.WIDE R12, R17, R12, UR12 ;  /* 0x0000000c110c7e25 */ /* 0x000fc6000f8e020c */
[----:B------:R-:W4:Y:S04]  /*0570*/  LDG.E R8, desc[UR14][R8.64] ;  /* 0x0000000e08087981 */ /* 0x000f28000c1e1900 */
[----:B------:R-:W4:Y:S04]  /*0580*/  LDG.E R27, desc[UR14][R2.64+0x14] ;  /* 0x0000140e021b7981 */ /* 0x000f28000c1e1900 */
[----:B------:R-:W4:Y:S04]  /*0590*/  LDG.E R10, desc[UR14][R10.64] ;  /* 0x0000000e0a0a7981 */ /* 0x000f28000c1e1900 */
[----:B------:R-:W4:Y:S04]  /*05a0*/  LDG.E R29, desc[UR14][R2.64+0x18] ;  /* 0x0000180e021d7981 */ /* 0x000f28000c1e1900 */
[----:B------:R-:W4:Y:S04]  /*05b0*/  LDG.E R12, desc[UR14][R12.64] ;  /* 0x0000000e0c0c7981 */ /* 0x000f28000c1e1900 */
[----:B------:R-:W4:Y:S01]  /*05c0*/  LDG.E R6, desc[UR14][R2.64+0x1c] ;  /* 0x00001c0e02067981 */ /* 0x000f22000c1e1900 */
[----:B------:R-:W-:-:S04]  /*05d0*/  UIADD3 UR4, UPT, UPT, UR4, 0x8, URZ ;  /* 0x0000000804047890 */ /* 0x000fc8000fffe0ff */
[----:B------:R-:W-:Y:S01]  /*05e0*/  UISETP.NE.AND UP0, UPT, UR4, URZ, UPT ;  /* 0x000000ff0400728c */ /* 0x000fe2000bf05270 */
[----:B0-----:R-:W-:Y:S01]  /*05f0*/  MOV R4, UR16 ;  /* 0x0000001000047c02 */ /* 0x001fe20008000f00 */
[----:B------:R-:W-:-:S03]  /*0600*/  VIADD R14, R14, 0x8 ;  /* 0x000000080e0e7836 */ /* 0x000fc60000000000 */
[----:B------:R-:W-:Y:S01]  /*0610*/  LEA R17, R4, R17, 0x3 ;  /* 0x0000001104117211 */ /* 0x000fe200078e18ff */
[----:B--2---:R-:W-:-:S04]  /*0620*/  FFMA R18, R21, R19, R18 ;  /* 0x0000001315127223 */ /* 0x004fc80000000012 */
[----:B---3--:R-:W-:-:S04]  /*0630*/  FFMA R25, R25, R20, R18 ;  /* 0x0000001419197223 */ /* 0x008fc80000000012 */
[----:B-----5:R-:W-:-:S04]  /*0640*/  FFMA R23, R22, R23, R25 ;  /* 0x0000001716177223 */ /* 0x020fc80000000019 */
[----:B------:R-:W-:-:S04]  /*0650*/  FFMA R7, R24, R7, R23 ;  /* 0x0000000718077223 */ /* 0x000fc80000000017 */
[----:B----4-:R-:W-:-:S04]  /*0660*/  FFMA R26, R26, R5, R7 ;  /* 0x000000051a1a7223 */ /* 0x010fc80000000007 */
[----:B------:R-:W-:-:S04]  /*0670*/  FFMA R8, R27, R8, R26 ;  /* 0x000000081b087223 */ /* 0x000fc8000000001a */
[----:B------:R-:W-:-:S04]  /*0680*/  FFMA R29, R29, R10, R8 ;  /* 0x0000000a1d1d7223 */ /* 0x000fc80000000008 */
[----:B------:R-:W-:Y:S01]  /*0690*/  FFMA R18, R6, R12, R29 ;  /* 0x0000000c06127223 */ /* 0x000fe2000000001d */
[----:B------:R-:W-:Y:S06]  /*06a0*/  BRA.U UP0, `(.L_x_44) ;  /* 0xfffffffd00307547 */ /* 0x000fec000b83ffff */
[----:B------:R-:W-:-:S12]  /*06b0*/  ULOP3.LUT UR4, UR5, 0x7ffffff8, URZ, 0xc0, !UPT ;  /* 0x7ffffff805047892 */ /* 0x000fd8000f8ec0ff */
.L_x_43:
[----:B------:R-:W-:-:S04]  /*06c0*/  ULOP3.LUT UR7, UR5, 0x7, URZ, 0xc0, !UPT ;  /* 0x0000000705077892 */ /* 0x000fc8000f8ec0ff */
[----:B------:R-:W-:-:S09]  /*06d0*/  UISETP.NE.AND UP0, UPT, UR7, URZ, UPT ;  /* 0x000000ff0700728c */ /* 0x000fd2000bf05270 */
[----:B------:R-:W-:Y:S05]  /*06e0*/  BRA.U !UP0, `(.L_x_42) ;  /* 0x0000000508147547 */ /* 0x000fea000b800000 */
[----:B------:R-:W-:Y:S02]  /*06f0*/  UISETP.GE.U32.AND UP0, UPT, UR7, 0x4, UPT ;  /* 0x000000040700788c */ /* 0x000fe4000bf06070 */
[----:B------:R-:W-:-:S04]  /*0700*/  ULOP3.LUT UR6, UR5, 0x3, URZ, 0xc0, !UPT ;  /* 0x0000000305067892 */ /* 0x000fc8000f8ec0ff */
[----:B------:R-:W-:-:S03]  /*0710*/  UISETP.NE.AND UP1, UPT, UR6, URZ, UPT ;  /* 0x000000ff0600728c */ /* 0x000fc6000bf25270 */
[----:B------:R-:W-:Y:S08]  /*0720*/  BRA.U !UP0, `(.L_x_45) ;  /* 0x0000000108647547 */ /* 0x000ff0000b800000 */
[----:B------:R-:W0:Y:S01]  /*0730*/  LDC.64 R4, c[0x0][0x390] ;  /* 0x0000e400ff047b82 */ /* 0x000e220000000a00 */
[----:B------:R-:W-:Y:S02]  /*0740*/  MOV R6, UR4 ;  /* 0x0000000400067c02 */ /* 0x000fe40008000f00 */
[----:B------:R-:W-:-:S03]  /*0750*/  IADD3 R7, PT, PT, R16, UR4, RZ ;  /* 0x0000000410077c10 */ /* 0x000fc6000fffe0ff */
[----:B------:R-:W-:Y:S02]  /*0760*/  IMAD R9, R6, UR16, R15 ;  /* 0x0000001006097c24 */ /* 0x000fe4000f8e020f */
[----:B------:R-:W1:Y:S01]  /*0770*/  LDC.64 R2, c[0x0][0x388] ;  /* 0x0000e200ff027b82 */ /* 0x000e620000000a00 */
[----:B------:R-:W-:Y:S01]  /*0780*/  MOV R11, UR16 ;  /* 0x00000010000b7c02 */ /* 0x000fe20008000f00 */
[----:B0-----:R-:W-:Y:S01]  /*0790*/  IMAD.WIDE R4, R9, 0x4, R4 ;  /* 0x0000000409047825 */ /* 0x001fe200078e0204 */
[----:B------:R-:W-:-:S03]  /*07a0*/  MOV R9, UR16 ;  /* 0x0000001000097c02 */ /* 0x000fc60008000f00 */
[----:B-1----:R-:W-:-:S04]  /*07b0*/  IMAD.WIDE R2, R7, 0x4, R2 ;  /* 0x0000000407027825 */ /* 0x002fc800078e0202 */
[C---:B------:R-:W-:Y:S01]  /*07c0*/  IMAD.WIDE.U32 R6, R9.reuse, 0x4, R4 ;  /* 0x0000000409067825 */ /* 0x040fe200078e0004 */
[----:B------:R-:W2:Y:S04]  /*07d0*/  LDG.E R13, desc[UR14][R2.64] ;  /* 0x0000000e020d7981 */ /* 0x000ea8000c1e1900 */
[----:B------:R-:W2:Y:S01]  /*07e0*/  LDG.E R4, desc[UR14][R4.64] ;  /* 0x0000000e04047981 */ /* 0x000ea2000c1e1900 */
[----:B------:R-:W-:-:S03]  /*07f0*/  IMAD.WIDE.U32 R8, R9, 0x4, R6 ;  /* 0x0000000409087825 */ /* 0x000fc600078e0006 */
[----:B------:R-:W3:Y:S04]  /*0800*/  LDG.E R6, desc[UR14][R6.64] ;  /* 0x0000000e06067981 */ /* 0x000ee8000c1e1900 */
[----:B------:R-:W3:Y:S01]  /*0810*/  LDG.E R17, desc[UR14][R2.64+0x4] ;  /* 0x0000040e02117981 */ /* 0x000ee2000c1e1900 */
[----:B------:R-:W-:-:S03]  /*0820*/  IMAD.WIDE.U32 R10, R11, 0x4, R8 ;  /* 0x000000040b0a7825 */ /* 0x000fc600078e0008 */
[----:B------:R-:W4:Y:S04]  /*0830*/  LDG.E R12, desc[UR14][R8.64] ;  /* 0x0000000e080c7981 */ /* 0x000f28000c1e1900 */
[----:B------:R-:W4:Y:S04]  /*0840*/  LDG.E R19, desc[UR14][R2.64+0x8] ;  /* 0x0000080e02137981 */ /* 0x000f28000c1e1900 */
[----:B------:R-:W5:Y:S04]  /*0850*/  LDG.E R21, desc[UR14][R2.64+0xc] ;  /* 0x00000c0e02157981 */ /* 0x000f68000c1e1900 */
[----:B------:R-:W5:Y:S01]  /*0860*/  LDG.E R10, desc[UR14][R10.64] ;  /* 0x0000000e0a0a7981 */ /* 0x000f62000c1e1900 */
[----:B------:R-:W-:Y:S01]  /*0870*/  UIADD3 UR4, UPT, UPT, UR4, 0x4, URZ ;  /* 0x0000000404047890 */ /* 0x000fe2000fffe0ff */
[----:B--2---:R-:W-:-:S04]  /*0880*/  FFMA R4, R13, R4, R18 ;  /* 0x000000040d047223 */ /* 0x004fc80000000012 */
[----:B---3--:R-:W-:-:S04]  /*0890*/  FFMA R4, R17, R6, R4 ;  /* 0x0000000611047223 */ /* 0x008fc80000000004 */
[----:B----4-:R-:W-:-:S04]  /*08a0*/  FFMA R4, R19, R12, R4 ;  /* 0x0000000c13047223 */ /* 0x010fc80000000004 */
[----:B-----5:R-:W-:-:S07]  /*08b0*/  FFMA R18, R21, R10, R4 ;  /* 0x0000000a15127223 */ /* 0x020fce0000000004 */
.L_x_45:
[----:B------:R-:W-:Y:S05]  /*08c0*/  BRA.U !UP1, `(.L_x_42) ;  /* 0x00000001099c7547 */ /* 0x000fea000b800000 */
[----:B------:R-:W-:Y:S01]  /*08d0*/  UISETP.NE.AND UP0, UPT, UR6, 0x1, UPT ;  /* 0x000000010600788c */ /* 0x000fe2000bf05270 */
[----:B------:R-:W-:Y:S01]  /*08e0*/  MOV R2, UR4 ;  /* 0x0000000400027c02 */ /* 0x000fe20008000f00 */
[----:B------:R-:W-:Y:S01]  /*08f0*/  ULOP3.LUT UR5, UR5, 0x1, URZ, 0xc0, !UPT ;  /* 0x0000000105057892 */ /* 0x000fe2000f8ec0ff */
[----:B------:R-:W-:-:S03]  /*0900*/  MOV R7, UR16 ;  /* 0x0000001000077c02 */ /* 0x000fc60008000f00 */
[----:B------:R-:W-:Y:S01]  /*0910*/  UISETP.NE.U32.AND UP1, UPT, UR5, 0x1, UPT ;  /* 0x000000010500788c */ /* 0x000fe2000bf25070 */
[----:B------:R-:W-:-:S04]  /*0920*/  PLOP3.LUT P0, PT, PT, PT, UP0, 0x80, 0x8 ;  /* 0x000000000008781c */ /* 0x000fc80003f0f008 */
[----:B------:R-:W0:Y:S01]  /*0930*/  @UP0 LDCU.64 UR8, c[0x0][0x390] ;  /* 0x00007200ff0807ac */ /* 0x000e220008000a00 */
[----:B------:R-:W-:Y:S01]  /*0940*/  PLOP3.LUT P1, PT, PT, PT, UP1, 0x80, 0x8 ;  /* 0x000000000008781c */ /* 0x000fe20003f2f018 */
[----:B------:R-:W1:Y:S04]  /*0950*/  @UP0 LDCU.64 UR6, c[0x0][0x388] ;  /* 0x00007100ff0607ac */ /* 0x000e680008000a00 */
[----:B------:R-:W2:Y:S03]  /*0960*/  @!UP1 LDCU.64 UR10, c[0x0][0x388] ;  /* 0x00007100ff0a97ac */ /* 0x000ea60008000a00 */
[----:B------:R-:W-:Y:S01]  /*0970*/  @P0 IMAD R3, R2, UR16, R15 ;  /* 0x0000001002030c24 */ /* 0x000fe2000f8e020f */
[----:B------:R-:W3:Y:S01]  /*0980*/  @!UP1 LDCU.64 UR12, c[0x0][0x390] ;  /* 0x00007200ff0c97ac */ /* 0x000ee20008000a00 */
[----:B0-----:R-:W-:-:S02]  /*0990*/  MOV R10, UR8 ;  /* 0x00000008000a7c02 */ /* 0x001fc40008000f00 */
[----:B------:R-:W-:Y:S02]  /*09a0*/  MOV R11, UR9 ;  /* 0x00000009000b7c02 */ /* 0x000fe40008000f00 */
[----:B-1----:R-:W-:Y:S01]  /*09b0*/  MOV R5, UR7 ;  /* 0x0000000700057c02 */ /* 0x002fe20008000f00 */
[----:B------:R-:W-:Y:S02]  /*09c0*/  IMAD.U32 R4, RZ, RZ, UR6 ;  /* 0x00000006ff047e24 */ /* 0x000fe4000f8e00ff */
[----:B------:R-:W-:Y:S01]  /*09d0*/  @P0 IMAD.WIDE R10, R3, 0x4, R10 ;  /* 0x00000004030a0825 */ /* 0x000fe200078e020a */
[C---:B------:R-:W-:Y:S01]  /*09e0*/  @P0 IADD3 R3, PT, PT, R16.reuse, UR4, RZ ;  /* 0x0000000410030c10 */ /* 0x040fe2000fffe0ff */
[----:B------:R-:W-:Y:S01]  /*09f0*/  @UP0 UIADD3 UR4, UPT, UPT, UR4, 0x2, URZ ;  /* 0x0000000204040890 */ /* 0x000fe2000fffe0ff */
[----:B--2---:R-:W-:Y:S02]  /*0a00*/  MOV R6, UR10 ;  /* 0x0000000a00067c02 */ /* 0x004fe40008000f00 */
[----:B---3--:R-:W-:Y:S01]  /*0a10*/  MOV R8, UR12 ;  /* 0x0000000c00087c02 */ /* 0x008fe20008000f00 */
[----:B------:R-:W-:Y:S01]  /*0a20*/  @P0 IMAD.WIDE R4, R3, 0x4, R4 ;  /* 0x0000000403040825 */ /* 0x000fe200078e0204 */
[----:B------:R-:W-:Y:S01]  /*0a30*/  MOV R9, UR13 ;  /* 0x0000000d00097c02 */ /* 0x000fe20008000f00 */
[----:B------:R-:W2:Y:S01]  /*0a40*/  @P0 LDG.E R12, desc[UR14][R10.64] ;  /* 0x0000000e0a0c0981 */ /* 0x000ea2000c1e1900 */
[----:B------:R-:W-:Y:S01]  /*0a50*/  MOV R14, UR4 ;  /* 0x00000004000e7c02 */ /* 0x000fe20008000f00 */
[----:B------:R-:W-:Y:S01]  /*0a60*/  @P0 IMAD.WIDE.U32 R2, R7, 0x4, R10 ;  /* 0x0000000407020825 */ /* 0x000fe200078e000a */
[----:B------:R-:W-:Y:S01]  /*0a70*/  MOV R7, UR11 ;  /* 0x0000000b00077c02 */ /* 0x000fe20008000f00 */
[----:B------:R-:W2:Y:S01]  /*0a80*/  @P0 LDG.E R19, desc[UR14][R4.64] ;  /* 0x0000000e04130981 */ /* 0x000ea2000c1e1900 */
[----:B------:R-:W-:Y:S01]  /*0a90*/  @!P1 IADD3 R13, PT, PT, R16, UR4, RZ ;  /* 0x00000004100d9c10 */ /* 0x000fe2000fffe0ff */
[----:B------:R-:W-:-:S02]  /*0aa0*/  @!P1 IMAD R17, R14, UR16, R15 ;  /* 0x000000100e119c24 */ /* 0x000fc4000f8e020f */
[----:B------:R-:W3:Y:S02]  /*0ab0*/  @P0 LDG.E R21, desc[UR14][R4.64+0x4] ;  /* 0x0000040e04150981 */ /* 0x000ee4000c1e1900 */
[----:B------:R-:W-:Y:S02]  /*0ac0*/  @!P1 IMAD.WIDE R6, R13, 0x4, R6 ;  /* 0x000000040d069825 */ /* 0x000fe400078e0206 */
[----:B------:R-:W3:Y:S02]  /*0ad0*/  @P0 LDG.E R2, desc[UR14][R2.64] ;  /* 0x0000000e02020981 */ /* 0x000ee4000c1e1900 */
[----:B------:R-:W-:Y:S02]  /*0ae0*/  @!P1 IMAD.WIDE R8, R17, 0x4, R8 ;  /* 0x0000000411089825 */ /* 0x000fe400078e0208 */
[----:B------:R-:W4:Y:S04]  /*0af0*/  @!P1 LDG.E R7, desc[UR14][R6.64] ;  /* 0x0000000e06079981 */ /* 0x000f28000c1e1900 */
[----:B------:R-:W4:Y:S01]  /*0b00*/  @!P1 LDG.E R8, desc[UR14][R8.64] ;  /* 0x0000000e08089981 */ /* 0x000f22000c1e1900 */
[----:B--2---:R-:W-:-:S04]  /*0b10*/  @P0 FFMA R12, R19, R12, R18 ;  /* 0x0000000c130c0223 */ /* 0x004fc80000000012 */
[----:B---3--:R-:W-:-:S04]  /*0b20*/  @P0 FFMA R18, R21, R2, R12 ;  /* 0x0000000215120223 */ /* 0x008fc8000000000c */
[----:B----4-:R-:W-:-:S07]  /*0b30*/  @!P1 FFMA R18, R7, R8, R18 ;  /* 0x0000000807129223 */ /* 0x010fce0000000012 */
.L_x_42:
[----:B------:R-:W0:Y:S08]  /*0b40*/  LDC.64 R2, c[0x0][0x398] ;  /* 0x0000e600ff027b82 */ /* 0x000e300000000a00 */
[----:B------:R-:W1:Y:S01]  /*0b50*/  LDC.64 R4, c[0x0][0x380] ;  /* 0x0000e000ff047b82 */ /* 0x000e620000000a00 */
[----:B0-----:R-:W-:-:S06]  /*0b60*/  IMAD.WIDE R2, R15, 0x4, R2 ;  /* 0x000000040f027825 */ /* 0x001fcc00078e0202 */
[----:B------:R-:W2:Y:S01]  /*0b70*/  LDG.E R3, desc[UR14][R2.64] ;  /* 0x0000000e02037981 */ /* 0x000ea2000c1e1900 */
[----:B------:R-:W-:-:S04]  /*0b80*/  IMAD R15, R0, UR16, R15 ;  /* 0x00000010000f7c24 */ /* 0x000fc8000f8e020f */
[----:B-1----:R-:W-:-:S04]  /*0b90*/  IMAD.WIDE R4, R15, 0x4, R4 ;  /* 0x000000040f047825 */ /* 0x002fc800078e0204 */
[----:B--2---:R-:W-:-:S05]  /*0ba0*/  FADD R7, R3, R18 ;  /* 0x0000001203077221 */ /* 0x004fca0000000000 */
[----:B------:R-:W-:Y:S01]  /*0bb0*/  STG.E desc[UR14][R4.64], R7 ;  /* 0x0000000704007986 */ /* 0x000fe2000c10190e */
[----:B------:R-:W-:Y:S05]  /*0bc0*/  EXIT ;  /* 0x000000000000794d */ /* 0x000fea0003800000 */
.L_x_46:
        /* <DEDUP_REMOVED lines=11> */
.L_x_63:


//--------------------- .text._Z32populateTensorRandomNormalKernelPfiffi --------------------------
	.section	.text._Z32populateTensorRandomNormalKernelPfiffi,"ax",@progbits
	.align	128
        .global         _Z32populateTensorRandomNormalKernelPfiffi
        .type           _Z32populateTensorRandomNormalKernelPfiffi,@function
        .size           _Z32populateTensorRandomNormalKernelPfiffi,(.L_x_59 - _Z32populateTensorRandomNormalKernelPfiffi)
        .other          _Z32populateTensorRandomNormalKernelPfiffi,@"STO_CUDA_ENTRY STV_DEFAULT"
_Z32populateTensorRandomNormalKernelPfiffi:
.text._Z32populateTensorRandomNormalKernelPfiffi:
[----:B------:R-:W-:Y:S01]  /*0000*/  LDC R1, c[0x0][0x37c] ;  /* 0x0000df00ff017b82 */ /* 0x000fe20000000800 */
[----:B------:R-:W0:Y:S07]  /*0010*/  S2R R3, SR_TID.X ;  /* 0x0000000000037919 */ /* 0x000e2e0000002100 */
[----:B------:R-:W0:Y:S08]  /*0020*/  S2UR UR4, SR_CTAID.X ;  /* 0x00000000000479c3 */ /* 0x000e300000002500 */
[----:B------:R-:W0:Y:S08]  /*0030*/  LDC R2, c[0x0][0x360] ;  /* 0x0000d800ff027b82 */ /* 0x000e300000000800 */
[----:B------:R-:W1:Y:S01]  /*0040*/  LDC R7, c[0x0][0x388] ;  /* 0x0000e200ff077b82 */ /* 0x000e620000000800 */
[----:B0-----:R-:W-:-:S05]  /*0050*/  IMAD R2, R2, UR4, R3 ;  /* 0x0000000402027c24 */ /* 0x001fca000f8e0203 */
[----:B-1----:R-:W-:-:S13]  /*0060*/  ISETP.GE.AND P0, PT, R2, R7, PT ;  /* 0x000000070200720c */ /* 0x002fda0003f06270 */
[----:B------:R-:W-:Y:S05]  /*0070*/  @P0 EXIT ;  /* 0x000000000000094d */ /* 0x000fea0003800000 */
[----:B------:R-:W0:Y:S01]  /*0080*/  LDCU UR4, c[0x0][0x394] ;  /* 0x00007280ff0477ac */ /* 0x000e220008000800 */
[----:B------:R-:W-:Y:S01]  /*0090*/  IMAD.MOV.U32 R3, RZ, RZ, 0x17385ca9 ;  /* 0x17385ca9ff037424 */ /* 0x000fe200078e00ff */
[----:B------:R-:W-:Y:S01]  /*00a0*/  BSSY.RECONVERGENT B0, `(.L_x_47) ;  /* 0x000008a000007945 */ /* 0x000fe20003800200 */
[----:B------:R-:W-:Y:S01]  /*00b0*/  IMAD.MOV.U32 R9, RZ, RZ, 0x3e055027 ;  /* 0x3e055027ff097424 */ /* 0x000fe200078e00ff */
[----:B------:R-:W1:Y:S01]  /*00c0*/  LDCU.64 UR6, c[0x0][0x358] ;  /* 0x00006b00ff0677ac */ /* 0x000e620008000a00 */
[----:B0-----:R-:W-:-:S04]  /*00d0*/  VIADD R0, R2, UR4 ;  /* 0x0000000402007c36 */ /* 0x001fc80008000000 */
[----:B------:R-:W-:-:S05]  /*00e0*/  IMAD R3, R0, R3, 0x47502932 ;  /* 0x4750293200037424 */ /* 0x000fca00078e0203 */
[----:B------:R-:W-:Y:S01]  /*00f0*/  LOP3.LUT R0, R3, 0x7fffffff, RZ, 0xc0, !PT ;  /* 0x7fffffff03007812 */ /* 0x000fe200078ec0ff */
[----:B------:R-:W-:-:S03]  /*0100*/  IMAD R3, R7, 0x17385ca9, R3 ;  /* 0x17385ca907037824 */ /* 0x000fc600078e0203 */
[----:B------:R-:W-:Y:S02]  /*0110*/  I2FP.F32.U32 R0, R0 ;  /* 0x0000000000007245 */ /* 0x000fe40000201000 */
[----:B------:R-:W-:-:S03]  /*0120*/  LOP3.LUT R3, R3, 0x7fffffff, RZ, 0xc0, !PT ;  /* 0x7fffffff03037812 */ /* 0x000fc600078ec0ff */
[----:B------:R-:W-:Y:S01]  /*0130*/  FMUL R0, R0, 4.6566128730773925781e-10 ;  /* 0x3000000000007820 */ /* 0x000fe20000400000 */
[----:B------:R-:W-:-:S04]  /*0140*/  I2FP.F32.U32 R3, R3 ;  /* 0x0000000300037245 */ /* 0x000fc80000201000 */
[----:B------:R-:W-:Y:S01]  /*0150*/  FSETP.GEU.AND P0, PT, R0, 1.175494350822287508e-38, PT ;  /* 0x008000000000780b */ /* 0x000fe20003f0e000 */
[----:B------:R-:W-:-:S04]  /*0160*/  FMUL R3, R3, 4.6566128730773925781e-10 ;  /* 0x3000000003037820 */ /* 0x000fc80000400000 */
[----:B------:R-:W-:-:S04]  /*0170*/  FMUL R3, R3, 6.283184051513671875 ;  /* 0x40c90fd803037820 */ /* 0x000fc80000400000 */
[C---:B------:R-:W-:Y:S01]  /*0180*/  FMUL R8, R3.reuse, 0.63661974668502807617 ;  /* 0x3f22f98303087820 */ /* 0x040fe20000400000 */
[----:B------:R-:W-:-:S03]  /*0190*/  FSETP.GE.AND P1, PT, |R3|, 105615, PT ;  /* 0x47ce47800300780b */ /* 0x000fc60003f26200 */
[----:B------:R-:W-:Y:S01]  /*01a0*/  @!P0 FMUL R0, R0, 8388608 ;  /* 0x4b00000000008820 */ /* 0x000fe20000400000 */
[----:B------:R-:W0:Y:S04]  /*01b0*/  F2I.NTZ R10, R8 ;  /* 0x00000008000a7305 */ /* 0x000e280000203100 */
[----:B------:R-:W-:-:S04]  /*01c0*/  IADD3 R4, PT, PT, R0, -0x3f2aaaab, RZ ;  /* 0xc0d5555500047810 */ /* 0x000fc80007ffe0ff */
[----:B------:R-:W-:-:S05]  /*01d0*/  LOP3.LUT R5, R4, 0xff800000, RZ, 0xc0, !PT ;  /* 0xff80000004057812 */ /* 0x000fca00078ec0ff */
[----:B------:R-:W-:Y:S01]  /*01e0*/  IMAD.IADD R4, R0, 0x1, -R5 ;  /* 0x0000000100047824 */ /* 0x000fe200078e0a05 */
[----:B------:R-:W-:-:S03]  /*01f0*/  I2FP.F32.S32 R5, R5 ;  /* 0x0000000500057245 */ /* 0x000fc60000201400 */
[----:B------:R-:W-:Y:S01]  /*0200*/  FADD R6, R4, -1 ;  /* 0xbf80000004067421 */ /* 0x000fe20000000000 */
[----:B------:R-:W-:Y:S02]  /*0210*/  FSEL R4, RZ, -23, P0 ;  /* 0xc1b80000ff047808 */ /* 0x000fe40000000000 */
[----:B------:R-:W-:Y:S01]  /*0220*/  ISETP.GT.U32.AND P0, PT, R0, 0x7f7fffff, PT ;  /* 0x7f7fffff0000780c */ /* 0x000fe20003f04070 */
[C---:B------:R-:W-:Y:S01]  /*0230*/  FFMA R7, R6.reuse, -R9, 0.14084610342979431152 ;  /* 0x3e1039f606077423 */ /* 0x040fe20000000809 */
[----:B------:R-:W-:Y:S01]  /*0240*/  MOV R9, 0x7f800000 ;  /* 0x7f80000000097802 */ /* 0x000fe20000000f00 */
[----:B------:R-:W-:Y:S02]  /*0250*/  FFMA R4, R5, 1.1920928955078125e-07, R4 ;  /* 0x3400000005047823 */ /* 0x000fe40000000004 */
[----:B------:R-:W-:-:S04]  /*0260*/  FFMA R7, R6, R7, -0.12148627638816833496 ;  /* 0xbdf8cdcc06077423 */ /* 0x000fc80000000007 */
[----:B------:R-:W-:-:S04]  /*0270*/  FFMA R7, R6, R7, 0.13980610668659210205 ;  /* 0x3e0f295506077423 */ /* 0x000fc80000000007 */
[----:B------:R-:W-:-:S04]  /*0280*/  FFMA R7, R6, R7, -0.16684235632419586182 ;  /* 0xbe2ad8b906077423 */ /* 0x000fc80000000007 */
[----:B------:R-:W-:-:S04]  /*0290*/  FFMA R7, R6, R7, 0.20012299716472625732 ;  /* 0x3e4ced0b06077423 */ /* 0x000fc80000000007 */
[----:B------:R-:W-:-:S04]  /*02a0*/  FFMA R7, R6, R7, -0.24999669194221496582 ;  /* 0xbe7fff2206077423 */ /* 0x000fc80000000007 */
[----:B------:R-:W-:-:S04]  /*02b0*/  FFMA R7, R6, R7, 0.33333182334899902344 ;  /* 0x3eaaaa7806077423 */ /* 0x000fc80000000007 */
[----:B------:R-:W-:-:S04]  /*02c0*/  FFMA R7, R6, R7, -0.5 ;  /* 0xbf00000006077423 */ /* 0x000fc80000000007 */
[----:B------:R-:W-:-:S04]  /*02d0*/  FMUL R7, R6, R7 ;  /* 0x0000000706077220 */ /* 0x000fc80000400000 */
[----:B------:R-:W-:Y:S01]  /*02e0*/  FFMA R7, R6, R7, R6 ;  /* 0x0000000706077223 */ /* 0x000fe20000000006 */
[----:B0-----:R-:W-:-:S03]  /*02f0*/  I2FP.F32.S32 R6, R10 ;  /* 0x0000000a00067245 */ /* 0x001fc60000201400 */
[----:B------:R-:W-:Y:S01]  /*0300*/  FFMA R4, R4, 0.69314718246459960938, R7 ;  /* 0x3f31721804047823 */ /* 0x000fe20000000007 */
[----:B------:R-:W-:Y:S01]  /*0310*/  @P0 FFMA R4, R0, R9, +INF ;  /* 0x7f80000000040423 */ /* 0x000fe20000000009 */
[----:B------:R-:W-:Y:S01]  /*0320*/  FFMA R5, R6, -1.5707962512969970703, R3 ;  /* 0xbfc90fda06057823 */ /* 0x000fe20000000003 */
[----:B------:R-:W-:Y:S02]  /*0330*/  FSETP.NEU.AND P0, PT, R0, RZ, PT ;  /* 0x000000ff0000720b */ /* 0x000fe40003f0d000 */
[----:B------:R-:W-:Y:S01]  /*0340*/  FMUL R4, R4, -2 ;  /* 0xc000000004047820 */ /* 0x000fe20000400000 */
[----:B------:R-:W-:-:S04]  /*0350*/  FFMA R5, R6, -7.5497894158615963534e-08, R5 ;  /* 0xb3a2216806057823 */ /* 0x000fc80000000005 */
[----:B------:R-:W-:Y:S01]  /*0360*/  FFMA R0, R6, -5.3903029534742383927e-15, R5 ;  /* 0xa7c234c506007823 */ /* 0x000fe20000000005 */
[----:B------:R-:W-:Y:S01]  /*0370*/  FSEL R4, R4, +INF , P0 ;  /* 0x7f80000004047808 */ /* 0x000fe20000000000 */
[----:B-1----:R-:W-:Y:S06]  /*0380*/  @!P1 BRA `(.L_x_48) ;  /* 0x00000004006c9947 */ /* 0x002fec0003800000 */
[----:B------:R-:W-:-:S13]  /*0390*/  FSETP.NEU.AND P0, PT, |R3|, +INF , PT ;  /* 0x7f8000000300780b */ /* 0x000fda0003f0d200 */
[----:B------:R-:W-:Y:S01]  /*03a0*/  @!P0 FMUL R0, RZ, R3 ;  /* 0x00000003ff008220 */ /* 0x000fe20000400000 */
[----:B------:R-:W-:Y:S01]  /*03b0*/  @!P0 IMAD.MOV.U32 R10, RZ, RZ, RZ ;  /* 0x000000ffff0a8224 */ /* 0x000fe200078e00ff */
[----:B------:R-:W-:Y:S06]  /*03c0*/  @!P0 BRA `(.L_x_48) ;  /* 0x00000004005c8947 */ /* 0x000fec0003800000 */
[----:B------:R-:W-:Y:S02]  /*03d0*/  IMAD.SHL.U32 R5, R3, 0x100, RZ ;  /* 0x0000010003057824 */ /* 0x000fe400078e00ff */
[----:B------:R-:W-:Y:S02]  /*03e0*/  HFMA2 R0, -RZ, RZ, 0, 0 ;  /* 0x00000000ff007431 */ /* 0x000fe400000001ff */
[----:B------:R-:W-:Y:S01]  /*03f0*/  IMAD.MOV.U32 R16, RZ, RZ, RZ ;  /* 0x000000ffff107224 */ /* 0x000fe200078e00ff */
[----:B------:R-:W0:Y:S01]  /*0400*/  LDCU.64 UR8, c[0x4][0x50] ;  /* 0x01000a00ff0877ac */ /* 0x000e220008000a00 */
[----:B------:R-:W-:Y:S01]  /*0410*/  LOP3.LUT R5, R5, 0x80000000, RZ, 0xfc, !PT ;  /* 0x8000000005057812 */ /* 0x000fe200078efcff */
[----:B------:R-:W-:Y:S01]  /*0420*/  UMOV UR5, URZ ;  /* 0x000000ff00057c82 */ /* 0x000fe20008000000 */
[----:B------:R-:W-:-:S05]  /*0430*/  UMOV UR4, URZ ;  /* 0x000000ff00047c82 */ /* 0x000fca0008000000 */
.L_x_49:
[----:B0-----:R-:W-:Y:S01]  /*0440*/  IMAD.U32 R8, RZ, RZ, UR8 ;  /* 0x00000008ff087e24 */ /* 0x001fe2000f8e00ff */
[----:B------:R-:W-:-:S05]  /*0450*/  MOV R9, UR9 ;  /* 0x0000000900097c02 */ /* 0x000fca0008000f00 */
[----:B------:R-:W2:Y:S01]  /*0460*/  LDG.E.CONSTANT R6, desc[UR6][R8.64] ;  /* 0x0000000608067981 */ /* 0x000ea2000c1e9900 */
[----:B------:R-:W-:Y:S01]  /*0470*/  UIADD3 UR4, UPT, UPT, UR4, 0x1, URZ ;  /* 0x0000000104047890 */ /* 0x000fe2000fffe0ff */
[C---:B------:R-:W-:Y:S01]  /*0480*/  ISETP.EQ.AND P0, PT, R16.reuse, RZ, PT ;  /* 0x000000ff1000720c */ /* 0x040fe20003f02270 */
[----:B------:R-:W-:Y:S01]  /*0490*/  UIADD3 UR8, UP1, UPT, UR8, 0x4, URZ ;  /* 0x0000000408087890 */ /* 0x000fe2000ff3e0ff */
[C---:B------:R-:W-:Y:S01]  /*04a0*/  ISETP.EQ.AND P1, PT, R16.reuse, 0x4, PT ;  /* 0x000000041000780c */ /* 0x040fe20003f22270 */
[----:B------:R-:W-:Y:S01]  /*04b0*/  UISETP.NE.AND UP0, UPT, UR4, 0x6, UPT ;  /* 0x000000060400788c */ /* 0x000fe2000bf05270 */
[C---:B------:R-:W-:Y:S01]  /*04c0*/  ISETP.EQ.AND P2, PT, R16.reuse, 0x8, PT ;  /* 0x000000081000780c */ /* 0x040fe20003f42270 */
[----:B------:R-:W-:Y:S01]  /*04d0*/  UIADD3.X UR9, UPT, UPT, URZ, UR9, URZ, UP1, !UPT ;  /* 0x00000009ff097290 */ /* 0x000fe20008ffe4ff */
[C---:B------:R-:W-:Y:S02]  /*04e0*/  ISETP.EQ.AND P3, PT, R16.reuse, 0xc, PT ;  /* 0x0000000c1000780c */ /* 0x040fe40003f62270 */
[----:B------:R-:W-:-:S02]  /*04f0*/  ISETP.EQ.AND P4, PT, R16, 0x10, PT ;  /* 0x000000101000780c */ /* 0x000fc40003f82270 */
[C---:B------:R-:W-:Y:S01]  /*0500*/  ISETP.EQ.AND P5, PT, R16.reuse, 0x14, PT ;  /* 0x000000141000780c */ /* 0x040fe20003fa2270 */
[----:B------:R-:W-:Y:S02]  /*0510*/  VIADD R16, R16, 0x4 ;  /* 0x0000000410107836 */ /* 0x000fe40000000000 */
[----:B--2---:R-:W-:-:S03]  /*0520*/  IMAD.WIDE.U32 R6, R6, R5, RZ ;  /* 0x0000000506067225 */ /* 0x004fc600078e00ff */
[----:B------:R-:W-:-:S04]  /*0530*/  IADD3 R6, P6, PT, R6, R0, RZ ;  /* 0x0000000006067210 */ /* 0x000fc80007fde0ff */
[----:B------:R-:W-:Y:S01]  /*0540*/  IADD3.X R0, PT, PT, R7, UR5, RZ, P6, !PT ;  /* 0x0000000507007c10 */ /* 0x000fe2000b7fe4ff */
[--C-:B------:R-:W-:Y:S01]  /*0550*/  @P0 IMAD.MOV.U32 R10, RZ, RZ, R6.reuse ;  /* 0x000000ffff0a0224 */ /* 0x100fe200078e0006 */
[-C--:B------:R-:W-:Y:S01]  /*0560*/  @P2 MOV R12, R6.reuse ;  /* 0x00000006000c2202 */ /* 0x080fe20000000f00 */
[--C-:B------:R-:W-:Y:S01]  /*0570*/  @P1 IMAD.MOV.U32 R11, RZ, RZ, R6.reuse ;  /* 0x000000ffff0b1224 */ /* 0x100fe200078e0006 */
[----:B------:R-:W-:Y:S01]  /*0580*/  @P5 MOV R15, R6 ;  /* 0x00000006000f5202 */ /* 0x000fe20000000f00 */
[--C-:B------:R-:W-:Y:S02]  /*0590*/  @P3 IMAD.MOV.U32 R13, RZ, RZ, R6.reuse ;  /* 0x000000ffff0d3224 */ /* 0x100fe400078e0006 */
[----:B------:R-:W-:Y:S01]  /*05a0*/  @P4 IMAD.MOV.U32 R14, RZ, RZ, R6 ;  /* 0x000000ffff0e4224 */ /* 0x000fe200078e0006 */
[----:B------:R-:W-:Y:S06]  /*05b0*/  BRA.U UP0, `(.L_x_49) ;  /* 0xfffffffd00a07547 */ /* 0x000fec000b83ffff */
[----:B------:R-:W-:Y:S01]  /*05c0*/  SHF.R.U32.HI R3, RZ, 0x17, R3 ;  /* 0x00000017ff037819 */ /* 0x000fe20000011603 */
[----:B------:R-:W-:Y:S03]  /*05d0*/  BSSY.RECONVERGENT B1, `(.L_x_50) ;  /* 0x0000028000017945 */ /* 0x000fe60003800200 */
[C---:B------:R-:W-:Y:S02]  /*05e0*/  LOP3.LUT R5, R3.reuse, 0xe0, RZ, 0xc0, !PT ;  /* 0x000000e003057812 */ /* 0x040fe400078ec0ff */
[----:B------:R-:W-:-:S03]  /*05f0*/  LOP3.LUT P6, RZ, R3, 0x1f, RZ, 0xc0, !PT ;  /* 0x0000001f03ff7812 */ /* 0x000fc600078cc0ff */
[----:B------:R-:W-:-:S05]  /*0600*/  VIADD R5, R5, 0xffffff80 ;  /* 0xffffff8005057836 */ /* 0x000fca0000000000 */
[----:B------:R-:W-:-:S04]  /*0610*/  SHF.R.U32.HI R5, RZ, 0x5, R5 ;  /* 0x00000005ff057819 */ /* 0x000fc80000011605 */
[----:B------:R-:W-:-:S04]  /*0620*/  LEA R8, -R5, RZ, 0x2 ;  /* 0x000000ff05087211 */ /* 0x000fc800078e11ff */
[C---:B------:R-:W-:Y:S02]  /*0630*/  ISETP.EQ.AND P3, PT, R8.reuse, -0x18, PT ;  /* 0xffffffe80800780c */ /* 0x040fe40003f62270 */
[C---:B------:R-:W-:Y:S02]  /*0640*/  ISETP.EQ.AND P4, PT, R8.reuse, -0x14, PT ;  /* 0xffffffec0800780c */ /* 0x040fe40003f82270 */
[C---:B------:R-:W-:Y:S02]  /*0650*/  ISETP.EQ.AND P2, PT, R8.reuse, -0x10, PT ;  /* 0xfffffff00800780c */ /* 0x040fe40003f42270 */
[C---:B------:R-:W-:Y:S02]  /*0660*/  ISETP.EQ.AND P1, PT, R8.reuse, -0xc, PT ;  /* 0xfffffff40800780c */ /* 0x040fe40003f22270 */
[C---:B------:R-:W-:Y:S02]  /*0670*/  ISETP.EQ.AND P0, PT, R8.reuse, -0x8, PT ;  /* 0xfffffff80800780c */ /* 0x040fe40003f02270 */
[----:B------:R-:W-:-:S03]  /*0680*/  ISETP.EQ.AND P5, PT, R8, RZ, PT ;  /* 0x000000ff0800720c */ /* 0x000fc60003fa2270 */
[--C-:B------:R-:W-:Y:S01]  /*0690*/  @P3 IMAD.MOV.U32 R5, RZ, RZ, R10.reuse ;  /* 0x000000ffff053224 */ /* 0x100fe200078e000a */
[C---:B------:R-:W-:Y:S01]  /*06a0*/  ISETP.EQ.AND P3, PT, R8.reuse, -0x4, PT ;  /* 0xfffffffc0800780c */ /* 0x040fe20003f62270 */
[----:B------:R-:W-:Y:S01]  /*06b0*/  @P4 IMAD.MOV.U32 R6, RZ, RZ, R10 ;  /* 0x000000ffff064224 */ /* 0x000fe200078e000a */
[----:B------:R-:W-:Y:S01]  /*06c0*/  @P4 MOV R5, R11 ;  /* 0x0000000b00054202 */ /* 0x000fe20000000f00 */
[----:B------:R-:W-:Y:S01]  /*06d0*/  @P2 IMAD.MOV.U32 R6, RZ, RZ, R11 ;  /* 0x000000ffff062224 */ /* 0x000fe200078e000b */
[----:B------:R-:W-:Y:S01]  /*06e0*/  ISETP.EQ.AND P4, PT, R8, 0x4, PT ;  /* 0x000000040800780c */ /* 0x000fe20003f82270 */
[----:B------:R-:W-:Y:S01]  /*06f0*/  @P1 IMAD.MOV.U32 R6, RZ, RZ, R12 ;  /* 0x000000ffff061224 */ /* 0x000fe200078e000c */
[----:B------:R-:W-:Y:S01]  /*0700*/  @P2 MOV R5, R12 ;  /* 0x0000000c00052202 */ /* 0x000fe20000000f00 */
[----:B------:R-:W-:Y:S01]  /*0710*/  @P0 IMAD.MOV.U32 R6, RZ, RZ, R13 ;  /* 0x000000ffff060224 */ /* 0x000fe200078e000d */
[----:B------:R-:W-:Y:S02]  /*0720*/  @P1 MOV R5, R13 ;  /* 0x0000000d00051202 */ /* 0x000fe40000000f00 */
[----:B------:R-:W-:-:S03]  /*0730*/  @P0 MOV R5, R14 ;  /* 0x0000000e00050202 */ /* 0x000fc60000000f00 */
[----:B------:R-:W-:Y:S01]  /*0740*/  @P3 IMAD.MOV.U32 R6, RZ, RZ, R14 ;  /* 0x000000ffff063224 */ /* 0x000fe200078e000e */
[----:B------:R-:W-:Y:S01]  /*0750*/  @P3 MOV R5, R15 ;  /* 0x0000000f00053202 */ /* 0x000fe20000000f00 */
[----:B------:R-:W-:Y:S01]  /*0760*/  @P5 IMAD.MOV.U32 R6, RZ, RZ, R15 ;  /* 0x000000ffff065224 */ /* 0x000fe200078e000f */
[----:B------:R-:W-:Y:S01]  /*0770*/  @P5 MOV R5, R0 ;  /* 0x0000000000055202 */ /* 0x000fe20000000f00 */
[----:B------:R-:W-:Y:S01]  /*0780*/  @P4 IMAD.MOV.U32 R6, RZ, RZ, R0 ;  /* 0x000000ffff064224 */ /* 0x000fe200078e0000 */
[----:B------:R-:W-:Y:S06]  /*0790*/  @!P6 BRA `(.L_x_51) ;  /* 0x00000000002ce947 */ /* 0x000fec0003800000 */
[----:B------:R-:W-:Y:S01]  /*07a0*/  @P2 MOV R7, R10 ;  /* 0x0000000a00072202 */ /* 0x000fe20000000f00 */
[----:B------:R-:W-:Y:S01]  /*07b0*/  @P1 IMAD.MOV.U32 R7, RZ, RZ, R11 ;  /* 0x000000ffff071224 */ /* 0x000fe200078e000b */
[----:B------:R-:W-:Y:S01]  /*07c0*/  @P0 MOV R7, R12 ;  /* 0x0000000c00070202 */ /* 0x000fe20000000f00 */
[----:B------:R-:W-:Y:S01]  /*07d0*/  @P3 IMAD.MOV.U32 R7, RZ, RZ, R13 ;  /* 0x000000ffff073224 */ /* 0x000fe200078e000d */
[----:B------:R-:W-:Y:S02]  /*07e0*/  ISETP.EQ.AND P0, PT, R8, 0x8, PT ;  /* 0x000000080800780c */ /* 0x000fe40003f02270 */
[----:B------:R-:W-:Y:S01]  /*07f0*/  @P5 MOV R7, R14 ;  /* 0x0000000e00075202 */ /* 0x000fe20000000f00 */
[----:B------:R-:W-:Y:S01]  /*0800*/  @P4 IMAD.MOV.U32 R7, RZ, RZ, R15 ;  /* 0x000000ffff074224 */ /* 0x000fe200078e000f */
[----:B------:R-:W-:-:S04]  /*0810*/  LOP3.LUT R3, R3, 0x1f, RZ, 0xc0, !PT ;  /* 0x0000001f03037812 */ /* 0x000fc800078ec0ff */
[----:B------:R-:W-:-:S05]  /*0820*/  SHF.L.W.U32.HI R5, R6, R3, R5 ;  /* 0x0000000306057219 */ /* 0x000fca0000010e05 */
[----:B------:R-:W-:-:S04]  /*0830*/  @P0 MOV R7, R0 ;  /* 0x0000000000070202 */ /* 0x000fc80000000f00 */
[----:B------:R-:W-:-:S07]  /*0840*/  SHF.L.W.U32.HI R6, R7, R3, R6 ;  /* 0x0000000307067219 */ /* 0x000fce0000010e06 */
.L_x_51:
[----:B------:R-:W-:Y:S05]  /*0850*/  BSYNC.RECONVERGENT B1 ;  /* 0x0000000000017941 */ /* 0x000fea0003800200 */
.L_x_50:
[C---:B------:R-:W-:Y:S01]  /*0860*/  SHF.L.W.U32.HI R10, R6.reuse, 0x2, R5 ;  /* 0x00000002060a7819 */ /* 0x040fe20000010e05 */
[----:B------:R-:W-:Y:S01]  /*0870*/  IMAD.SHL.U32 R6, R6, 0x4, RZ ;  /* 0x0000000406067824 */ /* 0x000fe200078e00ff */
[----:B------:R-:W-:Y:S01]  /*0880*/  UMOV UR4, 0x54442d19 ;  /* 0x54442d1900047882 */ /* 0x000fe20000000000 */
[----:B------:R-:W-:Y:S01]  /*0890*/  UMOV UR5, 0x3bf921fb ;  /* 0x3bf921fb00057882 */ /* 0x000fe20000000000 */
[----:B------:R-:W-:Y:S02]  /*08a0*/  SHF.R.S32.HI R3, RZ, 0x1f, R10 ;  /* 0x0000001fff037819 */ /* 0x000fe4000001140a */
[----:B------:R-:W-:Y:S02]  /*08b0*/  ISETP.GE.AND P0, PT, R10, RZ, PT ;  /* 0x000000ff0a00720c */ /* 0x000fe40003f06270 */
[C---:B------:R-:W-:Y:S02]  /*08c0*/  LOP3.LUT R8, R3.reuse, R6, RZ, 0x3c, !PT ;  /* 0x0000000603087212 */ /* 0x040fe400078e3cff */
[----:B------:R-:W-:-:S02]  /*08d0*/  LOP3.LUT R9, R3, R10, RZ, 0x3c, !PT ;  /* 0x0000000a03097212 */ /* 0x000fc400078e3cff */
[----:B------:R-:W-:Y:S02]  /*08e0*/  SHF.R.U32.HI R5, RZ, 0x1e, R5 ;  /* 0x0000001eff057819 */ /* 0x000fe40000011605 */
[----:B------:R-:W0:Y:S02]  /*08f0*/  I2F.F64.S64 R6, R8 ;  /* 0x0000000800067312 */ /* 0x000e240000301c00 */
[----:B------:R-:W-:Y:S01]  /*0900*/  LEA.HI R10, R10, R5, RZ, 0x1 ;  /* 0x000000050a0a7211 */ /* 0x000fe200078f08ff */
[----:B0-----:R-:W-:-:S10]  /*0910*/  DMUL R6, R6, UR4 ;  /* 0x0000000406067c28 */ /* 0x001fd40008000000 */
[----:B------:R-:W0:Y:S02]  /*0920*/  F2F.F32.F64 R6, R6 ;  /* 0x0000000600067310 */ /* 0x000e240000301000 */
[----:B0-----:R-:W-:-:S07]  /*0930*/  FSEL R0, -R6, R6, !P0 ;  /* 0x0000000606007208 */ /* 0x001fce0004000100 */
.L_x_48:
[----:B------:R-:W-:Y:S05]  /*0940*/  BSYNC.RECONVERGENT B0 ;  /* 0x0000000000007941 */ /* 0x000fea0003800200 */
.L_x_47:
[----:B------:R-:W-:Y:S01]  /*0950*/  LOP3.LUT R7, R10, 0x1, RZ, 0xc0, !PT ;  /* 0x000000010a077812 */ /* 0x000fe200078ec0ff */
[----:B------:R-:W-:Y:S01]  /*0960*/  FMUL R3, R0, R0 ;  /* 0x0000000000037220 */ /* 0x000fe20000400000 */
[----:B------:R-:W-:Y:S01]  /*0970*/  MOV R6, 0x37cbac00 ;  /* 0x37cbac0000067802 */ /* 0x000fe20000000f00 */
[----:B------:R-:W-:Y:S01]  /*0980*/  IMAD.MOV.U32 R8, RZ, RZ, 0x3c0885e4 ;  /* 0x3c0885e4ff087424 */ /* 0x000fe200078e00ff */
[----:B------:R-:W-:Y:S01]  /*0990*/  ISETP.NE.U32.AND P0, PT, R7, 0x1, PT ;  /* 0x000000010700780c */ /* 0x000fe20003f05070 */
[----:B------:R-:W-:Y:S01]  /*09a0*/  IMAD.MOV.U32 R7, RZ, RZ, 0x3e2aaaa8 ;  /* 0x3e2aaaa8ff077424 */ /* 0x000fe200078e00ff */
[----:B------:R-:W-:Y:S01]  /*09b0*/  IADD3 R10, PT, PT, R10, 0x1, RZ ;  /* 0x000000010a0a7810 */ /* 0x000fe20007ffe0ff */
[----:B------:R-:W-:Y:S01]  /*09c0*/  FFMA R5, R3, R6, -0.0013887860113754868507 ;  /* 0xbab607ed03057423 */ /* 0x000fe20000000006 */
[----:B------:R-:W-:Y:S01]  /*09d0*/  FSEL R8, R8, 0.041666727513074874878, !P0 ;  /* 0x3d2aaabb08087808 */ /* 0x000fe20004000000 */
[----:B------:R-:W-:Y:S01]  /*09e0*/  BSSY.RECONVERGENT B0, `(.L_x_52) ;  /* 0x0000015000007945 */ /* 0x000fe20003800200 */
[----:B------:R-:W-:-:S02]  /*09f0*/  LOP3.LUT P1, RZ, R10, 0x2, RZ, 0xc0, !PT ;  /* 0x000000020aff7812 */ /* 0x000fc4000782c0ff */
[----:B------:R-:W-:Y:S02]  /*0a00*/  FSEL R10, -R7, -0.4999999701976776123, !P0 ;  /* 0xbeffffff070a7808 */ /* 0x000fe40004000100 */
[----:B------:R-:W-:Y:S02]  /*0a10*/  IADD3 R7, PT, PT, R4, -0xd000000, RZ ;  /* 0xf300000004077810 */ /* 0x000fe40007ffe0ff */
[----:B------:R-:W-:Y:S02]  /*0a20*/  FSEL R6, R5, -0.00019574658654164522886, P0 ;  /* 0xb94d415305067808 */ /* 0x000fe40000000000 */
[----:B------:R-:W-:Y:S01]  /*0a30*/  FSEL R0, R0, 1, !P0 ;  /* 0x3f80000000007808 */ /* 0x000fe20004000000 */
[----:B------:R0:W1:Y:S01]  /*0a40*/  MUFU.RSQ R5, R4 ;  /* 0x0000000400057308 */ /* 0x0000620000001400 */
[----:B------:R-:W-:Y:S01]  /*0a50*/  ISETP.GT.U32.AND P0, PT, R7, 0x727fffff, PT ;  /* 0x727fffff0700780c */ /* 0x000fe20003f04070 */
[----:B------:R-:W-:-:S04]  /*0a60*/  FFMA R6, R3, R6, R8 ;  /* 0x0000000603067223 */ /* 0x000fc80000000008 */
[C---:B------:R-:W-:Y:S01]  /*0a70*/  FFMA R6, R3.reuse, R6, R10 ;  /* 0x0000000603067223 */ /* 0x040fe2000000000a */
[----:B------:R-:W-:-:S04]  /*0a80*/  FFMA R3, R3, R0, RZ ;  /* 0x0000000003037223 */ /* 0x000fc800000000ff */
[----:B------:R-:W-:-:S04]  /*0a90*/  FFMA R3, R3, R6, R0 ;  /* 0x0000000603037223 */ /* 0x000fc80000000000 */
[----:B------:R-:W-:Y:S01]  /*0aa0*/  @P1 FADD R3, RZ, -R3 ;  /* 0x80000003ff031221 */ /* 0x000fe20000000000 */
[----:B0-----:R-:W-:Y:S06]  /*0ab0*/  @!P0 BRA `(.L_x_53) ;  /* 0x00000000000c8947 */ /* 0x001fec0003800000 */
[----:B------:R-:W-:-:S07]  /*0ac0*/  MOV R9, 0xae0 ;  /* 0x00000ae000097802 */ /* 0x000fce0000000f00 */
[----:B-1----:R-:W-:Y:S05]  /*0ad0*/  CALL.REL.NOINC `($__internal_1_$__cuda_sm20_sqrt_rn_f32_slowpath) ;  /* 0x0000000000387944 */ /* 0x002fea0003c00000 */
[----:B------:R-:W-:Y:S05]  /*0ae0*/  BRA `(.L_x_54) ;  /* 0x0000000000107947 */ /* 0x000fea0003800000 */
.L_x_53:
[----:B-1----:R-:W-:Y:S01]  /*0af0*/  FMUL.FTZ R7, R4, R5 ;  /* 0x0000000504077220 */ /* 0x002fe20000410000 */
[----:B------:R-:W-:-:S03]  /*0b00*/  FMUL.FTZ R5, R5, 0.5 ;  /* 0x3f00000005057820 */ /* 0x000fc60000410000 */
[----:B------:R-:W-:-:S04]  /*0b10*/  FFMA R0, -R7, R7, R4 ;  /* 0x0000000707007223 */ /* 0x000fc80000000104 */
[----:B------:R-:W-:-:S07]  /*0b20*/  FFMA R0, R0, R5, R7 ;  /* 0x0000000500007223 */ /* 0x000fce0000000007 */
.L_x_54:
[----:B------:R-:W-:Y:S05]  /*0b30*/  BSYNC.RECONVERGENT B0 ;  /* 0x0000000000007941 */ /* 0x000fea0003800200 */
.L_x_52:
[----:B------:R-:W0:Y:S01]  /*0b40*/  LDC R7, c[0x0][0x38c] ;  /* 0x0000e300ff077b82 */ /* 0x000e220000000800 */
[----:B------:R-:W0:Y:S01]  /*0b50*/  LDCU UR4, c[0x0][0x390] ;  /* 0x00007200ff0477ac */ /* 0x000e220008000800 */
[----:B------:R-:W-:-:S06]  /*0b60*/  FMUL R0, R3, R0 ;  /* 0x0000000003007220 */ /* 0x000fcc0000400000 */
[----:B------:R-:W1:Y:S01]  /*0b70*/  LDC.64 R4, c[0x0][0x380] ;  /* 0x0000e000ff047b82 */ /* 0x000e620000000a00 */
[----:B0-----:R-:W-:Y:S01]  /*0b80*/  FFMA R7, R0, UR4, R7 ;  /* 0x0000000400077c23 */ /* 0x001fe20008000007 */
[----:B-1----:R-:W-:-:S05]  /*0b90*/  IMAD.WIDE R2, R2, 0x4, R4 ;  /* 0x0000000402027825 */ /* 0x002fca00078e0204 */
[----:B------:R-:W-:Y:S01]  /*0ba0*/  STG.E desc[UR6][R2.64], R7 ;  /* 0x0000000702007986 */ /* 0x000fe2000c101906 */
[----:B------:R-:W-:Y:S05]  /*0bb0*/  EXIT ;  /* 0x000000000000794d */ /* 0x000fea0003800000 */
        .weak           $__internal_1_$__cuda_sm20_sqrt_rn_f32_slowpath
        .type           $__internal_1_$__cuda_sm20_sqrt_rn_f32_slowpath,@function
        .size           $__internal_1_$__cuda_sm20_sqrt_rn_f32_slowpath,(.L_x_59 - $__internal_1_$__cuda_sm20_sqrt_rn_f32_slowpath)
$__internal_1_$__cuda_sm20_sqrt_rn_f32_slowpath:
[----:B------:R-:W-:-:S13]  /*0bc0*/  LOP3.LUT P0, RZ, R4, 0x7fffffff, RZ, 0xc0, !PT ;  /* 0x7fffffff04ff7812 */ /* 0x000fda000780c0ff */
[----:B------:R-:W-:Y:S05]  /*0bd0*/  @!P0 BRA `(.L_x_55) ;  /* 0x0000000000448947 */ /* 0x000fea0003800000 */
[----:B------:R-:W-:Y:S01]  /*0be0*/  FSETP.GEU.FTZ.AND P0, PT, R4, RZ, PT ;  /* 0x000000ff0400720b */ /* 0x000fe20003f1e000 */
[----:B------:R-:W-:-:S12]  /*0bf0*/  IMAD.MOV.U32 R0, RZ, RZ, R4 ;  /* 0x000000ffff007224 */ /* 0x000fd800078e0004 */
[----:B------:R-:W-:Y:S01]  /*0c00*/  @!P0 MOV R4, 0x7fffffff ;  /* 0x7fffffff00048802 */ /* 0x000fe20000000f00 */
[----:B------:R-:W-:Y:S06]  /*0c10*/  @!P0 BRA `(.L_x_55) ;  /* 0x0000000000348947 */ /* 0x000fec0003800000 */
[----:B------:R-:W-:-:S13]  /*0c20*/  FSETP.GTU.FTZ.AND P0, PT, |R0|, +INF , PT ;  /* 0x7f8000000000780b */ /* 0x000fda0003f1c200 */
[----:B------:R-:W-:Y:S01]  /*0c30*/  @P0 FADD.FTZ R4, R0, 1 ;  /* 0x3f80000000040421 */ /* 0x000fe20000010000 */
[----:B------:R-:W-:Y:S06]  /*0c40*/  @P0 BRA `(.L_x_55) ;  /* 0x0000000000280947 */ /* 0x000fec0003800000 */
[----:B------:R-:W-:-:S13]  /*0c50*/  FSETP.NEU.FTZ.AND P0, PT, |R0|, +INF , PT ;  /* 0x7f8000000000780b */ /* 0x000fda0003f1d200 */
[----:B------:R-:W-:-:S04]  /*0c60*/  @P0 FFMA R5, R0, 1.84467440737095516160e+19, RZ ;  /* 0x5f80000000050823 */ /* 0x000fc800000000ff */
[----:B------:R-:W0:Y:S02]  /*0c70*/  @P0 MUFU.RSQ R4, R5 ;  /* 0x0000000500040308 */ /* 0x000e240000001400 */
[----:B0-----:R-:W-:Y:S01]  /*0c80*/  @P0 FMUL.FTZ R6, R5, R4 ;  /* 0x0000000405060220 */ /* 0x001fe20000410000 */
[----:B------:R-:W-:Y:S01]  /*0c90*/  @P0 FMUL.FTZ R8, R4, 0.5 ;  /* 0x3f00000004080820 */ /* 0x000fe20000410000 */
[----:B------:R-:W-:Y:S02]  /*0ca0*/  @!P0 IMAD.MOV.U32 R4, RZ, RZ, R0 ;  /* 0x000000ffff048224 */ /* 0x000fe400078e0000 */
[----:B------:R-:W-:-:S04]  /*0cb0*/  @P0 FADD.FTZ R7, -R6, -RZ ;  /* 0x800000ff06070221 */ /* 0x000fc80000010100 */
[----:B------:R-:W-:-:S04]  /*0cc0*/  @P0 FFMA R7, R6, R7, R5 ;  /* 0x0000000706070223 */ /* 0x000fc80000000005 */
[----:B------:R-:W-:-:S04]  /*0cd0*/  @P0 FFMA R7, R7, R8, R6 ;  /* 0x0000000807070223 */ /* 0x000fc80000000006 */
[----:B------:R-:W-:-:S07]  /*0ce0*/  @P0 FMUL.FTZ R4, R7, 2.3283064365386962891e-10 ;  /* 0x2f80000007040820 */ /* 0x000fce0000410000 */
.L_x_55:
[----:B------:R-:W-:Y:S01]  /*0cf0*/  HFMA2 R5, -RZ, RZ, 0, 0 ;  /* 0x00000000ff057431 */ /* 0x000fe200000001ff */
[----:B------:R-:W-:Y:S01]  /*0d00*/  MOV R0, R4 ;  /* 0x0000000400007202 */ /* 0x000fe20000000f00 */
[----:B------:R-:W-:-:S04]  /*0d10*/  IMAD.MOV.U32 R4, RZ, RZ, R9 ;  /* 0x000000ffff047224 */ /* 0x000fc800078e0009 */
[----:B------:R-:W-:Y:S05]  /*0d20*/  RET.REL.NODEC R4 `(_Z32populateTensorRandomNormalKernelPfiffi) ;  /* 0xfffffff004b47950 */ /* 0x000fea0003c3ffff */
.L_x_56:
        /* <DEDUP_REMOVED lines=13> */
.L_x_59:


//--------------------- .text._Z11test_kernelPfS_i --------------------------
	.section	.text._Z11test_kernelPfS_i,"ax",@progbits
	.align	128
        .global         _Z11test_kernelPfS_i
        .type           _Z11test_kernelPfS_i,@function
        .size           _Z11test_kernelPfS_i,(.L_x_65 - _Z11test_kernelPfS_i)
        .other          _Z11test_kernelPfS_i,@"STO_CUDA_ENTRY STV_DEFAULT"
_Z11test_kernelPfS_i:
.text._Z11test_kernelPfS_i:
        /* <DEDUP_REMOVED lines=11> */
[----:B0-----:R-:W-:-:S06]  /*00b0*/  IMAD.WIDE R2, R7, 0x4, R2 ;  /* 0x0000000407027825 */ /* 0x001fcc00078e0202 */
[----:B-1----:R-:W3:Y:S01]  /*00c0*/  LDG.E R3, desc[UR4][R2.64] ;  /* 0x0000000402037981 */ /* 0x002ee2000c1e1900 */
[----:B--2---:R-:W-:-:S05]  /*00d0*/  IMAD.WIDE R4, R7, 0x4, R4 ;  /* 0x0000000407047825 */ /* 0x004fca00078e0204 */
[----:B---3--:R-:W-:Y:S01]  /*00e0*/  STG.E desc[UR4][R4.64], R3 ;  /* 0x0000000304007986 */ /* 0x008fe2000c101904 */
[----:B------:R-:W-:Y:S05]  /*00f0*/  EXIT ;  /* 0x000000000000794d */ /* 0x000fea0003800000 */
.L_x_57:
        /* <DEDUP_REMOVED lines=16> */
.L_x_65:


//--------------------- .nv.global.init           --------------------------
	.section	.nv.global.init,"aw",@progbits
	.align	4
.nv.global.init:
	.type		__cudart_i2opi_f,@object
	.size		__cudart_i2opi_f,(.L_10 - __cudart_i2opi_f)
__cudart_i2opi_f:
        /*0000*/ 	.byte	0x41, 0x90, 0x43, 0x3c, 0x99, 0x95, 0x62, 0xdb, 0xc0, 0xdd, 0x34, 0xf5, 0xd1, 0x57, 0x27, 0xfc
        /*0010*/ 	.byte	0x29, 0x15, 0x44, 0x4e, 0x6e, 0x83, 0xf9, 0xa2
.L_10:


//--------------------- .nv.shared.reserved.0     --------------------------
	.section	.nv.shared.reserved.0,"aw",@nobits
	.weak		__nv_reservedSMEM_offset_0_alias
	.size		__nv_reservedSMEM_offset_0_alias, 0, 64
	.other		__nv_reservedSMEM_offset_0_alias,@"STO_CUDA_RESERVED_SHARED STV_DEFAULT"
__nv_reservedSMEM_offset_0_alias:
	.zero		0
	.zero		64


//--------------------- .nv.global                --------------------------
	.section	.nv.global,"aw",@nobits
.nv.global:
	.type		_ZN34_INTERNAL_dcbbea37_4_k_cu_508a07ab4cuda3std6ranges3__45__cpo9iter_moveE,@object
	.size		_ZN34_INTERNAL_dcbbea37_4_k_cu_508a07ab4cuda3std6ranges3__45__cpo9iter_moveE,(_ZN34_INTERNAL_dcbbea37_4_k_cu_508a07ab4cuda3std3__436_GLOBAL__N__dcbbea37_4_k_cu_508a07ab6ignoreE - _ZN34_INTERNAL_dcbbea37_4_k_cu_508a07ab4cuda3std6ranges3__45__cpo9iter_moveE)
_ZN34_INTERNAL_dcbbea37_4_k_cu_508a07ab4cuda3std6ranges3__45__cpo9iter_moveE:
	.zero		1
	.type		_ZN34_INTERNAL_dcbbea37_4_k_cu_508a07ab4cuda3std3__436_GLOBAL__N__dcbbea37_4_k_cu_508a07ab6ignoreE,@object
	.size		_ZN34_INTERNAL_dcbbea37_4_k_cu_508a07ab4cuda3std3__436_GLOBAL__N__dcbbea37_4_k_cu_508a07ab6ignoreE,(_ZN34_INTERNAL_dcbbea37_4_k_cu_508a07ab4cuda3std3__45__cpo4cendE - _ZN34_INTERNAL_dcbbea37_4_k_cu_508a07ab4cuda3std3__436_GLOBAL__N__dcbbea37_4_k_cu_508a07ab6ignoreE)
_ZN34_INTERNAL_dcbbea37_4_k_cu_508a07ab4cuda3std3__436_GLOBAL__N__dcbbea37_4_k_cu_508a07ab6ignoreE:
	.zero		1
	.type		_ZN34_INTERNAL_dcbbea37_4_k_cu_508a07ab4cuda3std3__45__cpo4cendE,@object
	.size		_ZN34_INTERNAL_dcbbea37_4_k_cu_508a07ab4cuda3std3__45__cpo4cendE,(_ZN34_INTERNAL_dcbbea37_4_k_cu_508a07ab4cuda3std3__45__cpo3endE - _ZN34_INTERNAL_dcbbea37_4_k_cu_508a07ab4cuda3std3__45__cpo4cendE)
_ZN34_INTERNAL_dcbbea37_4_k_cu_508a07ab4cuda3std3__45__cpo4cendE:
	.zero		1
	.type		_ZN34_INTERNAL_dcbbea37_4_k_cu_508a07ab4cuda3std3__45__cpo3endE,@object
	.size		_ZN34_INTERNAL_dcbbea37_4_k_cu_508a07ab4cuda3std3__45__cpo3endE,(_ZN34_INTERNAL_dcbbea37_4_k_cu_508a07ab4cuda3std3__48in_placeE - _ZN34_INTERNAL_dcbbea37_4_k_cu_508a07ab4cuda3std3__45__cpo3endE)
_ZN34_INTERNAL_dcbbea37_4_k_cu_508a07ab4cuda3std3__45__cpo3endE:
	.zero		1
	.type		_ZN34_INTERNAL_dcbbea37_4_k_cu_508a07ab4cuda3std3__48in_placeE,@object
	.size		_ZN34_INTERNAL_dcbbea37_4_k_cu_508a07ab4cuda3std3__48in_placeE,(_ZN34_INTERNAL_dcbbea37_4_k_cu_508a07ab4cuda3std6ranges3__45__cpo7advanceE - _ZN34_INTERNAL_dcbbea37_4_k_cu_508a07ab4cuda3std3__48in_placeE)
_ZN34_INTERNAL_dcbbea37_4_k_cu_508a07ab4cuda3std3__48in_placeE:
	.zero		1
	.type		_ZN34_INTERNAL_dcbbea37_4_k_cu_508a07ab4cuda3std6ranges3__45__cpo7advanceE,@object
	.size		_ZN34_INTERNAL_dcbbea37_4_k_cu_508a07ab4cuda3std6ranges3__45__cpo7advanceE,(_ZN34_INTERNAL_dcbbea37_4_k_cu_508a07ab4cuda3std3__45__cpo5beginE - _ZN34_INTERNAL_dcbbea37_4_k_cu_508a07ab4cuda3std6ranges3__45__cpo7advanceE)
_ZN34_INTERNAL_dcbbea37_4_k_cu_508a07ab4cuda3std6ranges3__45__cpo7advanceE:
	.zero		1
	.type		_ZN34_INTERNAL_dcbbea37_4_k_cu_508a07ab4cuda3std3__45__cpo5beginE,@object
	.size		_ZN34_INTERNAL_dcbbea37_4_k_cu_508a07ab4cuda3std3__45__cpo5beginE,(_ZN34_INTERNAL_dcbbea37_4_k_cu_508a07ab4cuda3std3__419piecewise_constructE - _ZN34_INTERNAL_dcbbea37_4_k_cu_508a07ab4cuda3std3__45__cpo5beginE)
_ZN34_INTERNAL_dcbbea37_4_k_cu_508a07ab4cuda3std3__45__cpo5beginE:
	.zero		1
	.type		_ZN34_INTERNAL_dcbbea37_4_k_cu_508a07ab4cuda3std3__419piecewise_constructE,@object
	.size		_ZN34_INTERNAL_dcbbea37_4_k_cu_508a07ab4cuda3std3__419piecewise_constructE,(_ZN34_INTERNAL_dcbbea37_4_k_cu_508a07ab4cuda3std3__45__cpo6cbeginE - _ZN34_INTERNAL_dcbbea37_4_k_cu_508a07ab4cuda3std3__419piecewise_constructE)
_ZN34_INTERNAL_dcbbea37_4_k_cu_508a07ab4cuda3std3__419piecewise_constructE:
	.zero		1
	.type		_ZN34_INTERNAL_dcbbea37_4_k_cu_508a07ab4cuda3std3__45__cpo6cbeginE,@object
	.size		_ZN34_INTERNAL_dcbbea37_4_k_cu_508a07ab4cuda3std3__45__cpo6cbeginE,(_ZN34_INTERNAL_dcbbea37_4_k_cu_508a07ab4cuda3std6ranges3__45__cpo4swapE - _ZN34_INTERNAL_dcbbea37_4_k_cu_508a07ab4cuda3std3__45__cpo6cbeginE)
_ZN34_INTERNAL_dcbbea37_4_k_cu_508a07ab4cuda3std3__45__cpo6cbeginE:
	.zero		1
	.type		_ZN34_INTERNAL_dcbbea37_4_k_cu_508a07ab4cuda3std6ranges3__45__cpo4swapE,@object
	.size		_ZN34_INTERNAL_dcbbea37_4_k_cu_508a07ab4cuda3std6ranges3__45__cpo4swapE,(.L_7 - _ZN34_INTERNAL_dcbbea37_4_k_cu_508a07ab4cuda3std6ranges3__45__cpo4swapE)
_ZN34_INTERNAL_dcbbea37_4_k_cu_508a07ab4cuda3std6ranges3__45__cpo4swapE:
	.zero		1
.L_7:


//--------------------- .nv.constant0._Z18crossEntropyKernelPfS_Piii --------------------------
	.section	.nv.constant0._Z18crossEntropyKernelPfS_Piii,"a",@progbits
	.sectionflags	@""
	.align	4
.nv.constant0._Z18crossEntropyKernelPfS_Piii:
	.zero		928


//--------------------- .nv.constant0._Z13softmaxKernelPfS_ii --------------------------
	.section	.nv.constant0._Z13softmaxKernelPfS_ii,"a",@progbits
	.sectionflags	@""
	.align	4
.nv.constant0._Z13softmaxKernelPfS_ii:
	.zero		920


//--------------------- .nv.constant0._Z10tanhKernelPfS_i --------------------------
	.section	.nv.constant0._Z10tanhKernelPfS_i,"a",@progbits
	.sectionflags	@""
	.align	4
.nv.constant0._Z10tanhKernelPfS_i:
	.zero		916


//--------------------- .nv.constant0._Z23matrixMultiplyAddKernelPfS_S_S_iii --------------------------
	.section	.nv.constant0._Z23matrixMultiplyAddKernelPfS_S_S_iii,"a",@progbits
	.sectionflags	@""
	.align	4
.nv.constant0._Z23matrixMultiplyAddKernelPfS_S_S_iii:
	.zero		940


//--------------------- .nv.constant0._Z32populateTensorRandomNormalKernelPfiffi --------------------------
	.section	.nv.constant0._Z32populateTensorRandomNormalKernelPfiffi,"a",@progbits
	.sectionflags	@""
	.align	4
.nv.constant0._Z32populateTensorRandomNormalKernelPfiffi:
	.zero		920


//--------------------- .nv.constant0._Z11test_kernelPfS_i --------------------------
	.section	.nv.constant0._Z11test_kernelPfS_i,"a",@progbits
	.sectionflags	@""
	.align	4
.nv.constant0._Z11test_kernelPfS_i:
	.zero		916


//--------------------- SYMBOLS --------------------------

	.type		.nv.reservedSmem.offset0,@object
	.size		.nv.reservedSmem.offset0,0x4
